def attn_fwd(
    Q,
    K,
    V,
    Out,
    Lse,
    sm_scale,
    stride_qz,
    stride_qh,
    stride_qm,
    stride_qk,
    stride_kz,
    stride_kh,
    stride_kn,
    stride_kk,
    stride_vz,
    stride_vh,
    stride_vn,
    stride_vk,
    stride_oz,
    stride_oh,
    stride_om,
    stride_ok,
    seqlen_q,
    seqlen_k,
    BLOCK_M: tl.constexpr,
    BLOCK_N: tl.constexpr,
    HEAD_DIM: tl.constexpr,
    CAUSAL: tl.constexpr,
):
    start_m = tl.program_id(0)
    off_hz = tl.program_id(1)
    q_off = off_hz * stride_qh
    k_off = off_hz * stride_kh
    v_off = off_hz * stride_vh
    offs_m = start_m * BLOCK_M + tl.arange(0, BLOCK_M)
    offs_d = tl.arange(0, HEAD_DIM)
    offs_n = tl.arange(0, BLOCK_N)
    q_ptrs = Q + q_off + offs_m[:, None] * stride_qm + offs_d[None, :] * stride_qk
    k_ptrs = K + k_off + offs_d[:, None] * stride_kk + offs_n[None, :] * stride_kn
    v_ptrs = V + v_off + offs_n[:, None] * stride_vn + offs_d[None, :] * stride_vk
    m_i = tl.full([BLOCK_M], float("-inf"), dtype=tl.float32)
    l_i = tl.zeros([BLOCK_M], dtype=tl.float32) + 1.0
    acc = tl.zeros([BLOCK_M, HEAD_DIM], dtype=tl.float32)
    q = tl.load(q_ptrs)
    acc, l_i, m_i = _attn_fwd_inner(
        acc,
        l_i,
        m_i,
        q,
        k_ptrs,
        v_ptrs,
        sm_scale,
        stride_kn,
        stride_vn,
        start_m,
        seqlen_k,
        BLOCK_M,
        BLOCK_N,
        HEAD_DIM,
        CAUSAL,
    )
    acc = acc / l_i[:, None]
    lse = m_i + tl.math.log2(l_i) / 1.4426950408889634
    o_ptrs = (
        Out
        + off_hz * stride_oh
        + offs_m[:, None] * stride_om
        + offs_d[None, :] * stride_ok
    )
    tl.store(o_ptrs, acc.to(Out.dtype.element_ty))
    tl.store(Lse + off_hz * seqlen_q + offs_m, lse)

# config = {"BLOCK_M": 128, "BLOCK_N": 32, "HEAD_DIM": 16, "arch": "sm_100", "causal": true, "dtype": "fp16", "num_stages": 3, "num_warps": 4}
# arch = sm_100


// ===== COMPILED SASS (sm_100a) =====

	.target	sm_100a

	.elftype	@"ET_EXEC"


//--------------------- .note.nv.tkinfo           --------------------------
	.section	.note.nv.tkinfo,"",@"SHT_NOTE"
	.sectionflags	@"SHF_NOTE_NV_TKINFO"
	.tkinfo
        /*0018*/ 	.word	0x00000081
        /*0030*/ 	.string	""
        /*0030*/ 	.string	"ptxas-blackwell"
        /*0030*/ 	.string	"Cuda compilation tools, release 12.9, V12.9.86"
        /*0030*/ 	.string	"Build cuda_12.9.r12.9/compiler.36037853_0"
        /*0030*/ 	.string	"-v  -suppress-debug-info  -lineinfo  -arch sm_100a "



//--------------------- .note.nv.cuver            --------------------------
	.section	.note.nv.cuver,"",@"SHT_NOTE"
	.sectionflags	@"SHF_NOTE_NV_CUVER"
        /*0018*/ 	.short	0x0001
        /*001a*/ 	.short	0x0064
        /*001c*/ 	.short	0x0001
        /*001e*/ 	.short	0x0000
        /*0020*/ 	.short	0x0001
        /*0022*/ 	.short	0x0000


//--------------------- .nv.info                  --------------------------
	.section	.nv.info,"",@"SHT_CUDA_INFO"
	.align	4


	//----- nvinfo : EIATTR_REGCOUNT
	.align		4
        /*0000*/ 	.byte	0x04, 0x2f
        /*0002*/ 	.short	(.L_5 - .L_4)
	.align		4
.L_4:
        /*0004*/ 	.word	index@(attn_fwd)
        /*0008*/ 	.word	0x00000065


	//----- nvinfo : EIATTR_FRAME_SIZE
	.align		4
.L_5:
        /*000c*/ 	.byte	0x04, 0x11
        /*000e*/ 	.short	(.L_7 - .L_6)
	.align		4
.L_6:
        /*0010*/ 	.word	index@($__internal_2_$__cuda_sm10x_tcgen05_guardrail_trap_unallocated_columns_being_dealloced)
        /*0014*/ 	.word	0x00000000


	//----- nvinfo : EIATTR_FRAME_SIZE
	.align		4
.L_7:
        /*0018*/ 	.byte	0x04, 0x11
        /*001a*/ 	.short	(.L_9 - .L_8)
	.align		4
.L_8:
        /*001c*/ 	.word	index@($__internal_1_$__cuda_sm10x_tcgen05_guardrail_trap_phase_invalid_during_alloc)
        /*0020*/ 	.word	0x00000000


	//----- nvinfo : EIATTR_FRAME_SIZE
	.align		4
.L_9:
        /*0024*/ 	.byte	0x04, 0x11
        /*0026*/ 	.short	(.L_11 - .L_10)
	.align		4
.L_10:
        /*0028*/ 	.word	index@($__internal_0_$__cuda_sm10x_tcgen05_guardrail_trap_col_being_dealloced_not_returned_by_alloc)
        /*002c*/ 	.word	0x00000000


	//----- nvinfo : EIATTR_FRAME_SIZE
	.align		4
.L_11:
        /*0030*/ 	.byte	0x04, 0x11
        /*0032*/ 	.short	(.L_13 - .L_12)
	.align		4
.L_12:
        /*0034*/ 	.word	index@(attn_fwd)
        /*0038*/ 	.word	0x00000000


	//----- nvinfo : EIATTR_MIN_STACK_SIZE
	.align		4
.L_13:
        /*003c*/ 	.byte	0x04, 0x12
        /*003e*/ 	.short	(.L_15 - .L_14)
	.align		4
.L_14:
        /*0040*/ 	.word	index@(attn_fwd)
        /*0044*/ 	.word	0x00000000
.L_15:


//--------------------- .nv.info.attn_fwd         --------------------------
	.section	.nv.info.attn_fwd,"",@"SHT_CUDA_INFO"
	.sectionflags	@""
	.align	4


	//----- nvinfo : EIATTR_CUDA_API_VERSION
	.align		4
        /*0000*/ 	.byte	0x04, 0x37
        /*0002*/ 	.short	(.L_17 - .L_16)
.L_16:
        /*0004*/ 	.word	0x00000081


	//----- nvinfo : EIATTR_KPARAM_INFO
	.align		4
.L_17:
        /*0008*/ 	.byte	0x04, 0x17
        /*000a*/ 	.short	(.L_19 - .L_18)
.L_18:
        /*000c*/ 	.word	0x00000000
        /*0010*/ 	.short	0x0019
        /*0012*/ 	.short	0x0080
        /*0014*/ 	.byte	0x00, 0xf4, 0x21, 0x00


	//----- nvinfo : EIATTR_KPARAM_INFO
	.align		4
.L_19:
        /*0018*/ 	.byte	0x04, 0x17
        /*001a*/ 	.short	(.L_21 - .L_20)
.L_20:
        /*001c*/ 	.word	0x00000000
        /*0020*/ 	.short	0x0018
        /*0022*/ 	.short	0x0078
        /*0024*/ 	.byte	0x00, 0xf4, 0x21, 0x00


	//----- nvinfo : EIATTR_KPARAM_INFO
	.align		4
.L_21:
        /*0028*/ 	.byte	0x04, 0x17
        /*002a*/ 	.short	(.L_23 - .L_22)
.L_22:
        /*002c*/ 	.word	0x00000000
        /*0030*/ 	.short	0x0017
        /*0032*/ 	.short	0x0070
        /*0034*/ 	.byte	0x00, 0xf0, 0x11, 0x00


	//----- nvinfo : EIATTR_KPARAM_INFO
	.align		4
.L_23:
        /*0038*/ 	.byte	0x04, 0x17
        /*003a*/ 	.short	(.L_25 - .L_24)
.L_24:
        /*003c*/ 	.word	0x00000000
        /*0040*/ 	.short	0x0016
        /*0042*/ 	.short	0x006c
        /*0044*/ 	.byte	0x00, 0xf0, 0x11, 0x00


	//----- nvinfo : EIATTR_KPARAM_INFO
	.align		4
.L_25:
        /*0048*/ 	.byte	0x04, 0x17
        /*004a*/ 	.short	(.L_27 - .L_26)
.L_26:
        /*004c*/ 	.word	0x00000000
        /*0050*/ 	.short	0x0015
        /*0052*/ 	.short	0x0068
        /*0054*/ 	.byte	0x00, 0xf0, 0x11, 0x00


	//----- nvinfo : EIATTR_KPARAM_INFO
	.align		4
.L_27:
        /*0058*/ 	.byte	0x04, 0x17
        /*005a*/ 	.short	(.L_29 - .L_28)
.L_28:
        /*005c*/ 	.word	0x00000000
        /*0060*/ 	.short	0x0014
        /*0062*/ 	.short	0x0064
        /*0064*/ 	.byte	0x00, 0xf0, 0x11, 0x00


	//----- nvinfo : EIATTR_KPARAM_INFO
	.align		4
.L_29:
        /*0068*/ 	.byte	0x04, 0x17
        /*006a*/ 	.short	(.L_31 - .L_30)
.L_30:
        /*006c*/ 	.word	0x00000000
        /*0070*/ 	.short	0x0013
        /*0072*/ 	.short	0x0060
        /*0074*/ 	.byte	0x00, 0xf0, 0x11, 0x00


	//----- nvinfo : EIATTR_KPARAM_INFO
	.align		4
.L_31:
        /*0078*/ 	.byte	0x04, 0x17
        /*007a*/ 	.short	(.L_33 - .L_32)
.L_32:
        /*007c*/ 	.word	0x00000000
        /*0080*/ 	.short	0x0012
        /*0082*/ 	.short	0x005c
        /*0084*/ 	.byte	0x00, 0xf0, 0x11, 0x00


	//----- nvinfo : EIATTR_KPARAM_INFO
	.align		4
.L_33:
        /*0088*/ 	.byte	0x04, 0x17
        /*008a*/ 	.short	(.L_35 - .L_34)
.L_34:
        /*008c*/ 	.word	0x00000000
        /*0090*/ 	.short	0x0011
        /*0092*/ 	.short	0x0058
        /*0094*/ 	.byte	0x00, 0xf0, 0x11, 0x00


	//----- nvinfo : EIATTR_KPARAM_INFO
	.align		4
.L_35:
        /*0098*/ 	.byte	0x04, 0x17
        /*009a*/ 	.short	(.L_37 - .L_36)
.L_36:
        /*009c*/ 	.word	0x00000000
        /*00a0*/ 	.short	0x0010
        /*00a2*/ 	.short	0x0054
        /*00a4*/ 	.byte	0x00, 0xf0, 0x11, 0x00


	//----- nvinfo : EIATTR_KPARAM_INFO
	.align		4
.L_37:
        /*00a8*/ 	.byte	0x04, 0x17
        /*00aa*/ 	.short	(.L_39 - .L_38)
.L_38:
        /*00ac*/ 	.word	0x00000000
        /*00b0*/ 	.short	0x000f
        /*00b2*/ 	.short	0x0050
        /*00b4*/ 	.byte	0x00, 0xf0, 0x11, 0x00


	//----- nvinfo : EIATTR_KPARAM_INFO
	.align		4
.L_39:
        /*00b8*/ 	.byte	0x04, 0x17
        /*00ba*/ 	.short	(.L_41 - .L_40)
.L_40:
        /*00bc*/ 	.word	0x00000000
        /*00c0*/ 	.short	0x000e
        /*00c2*/ 	.short	0x004c
        /*00c4*/ 	.byte	0x00, 0xf0, 0x11, 0x00


	//----- nvinfo : EIATTR_KPARAM_INFO
	.align		4
.L_41:
        /*00c8*/ 	.byte	0x04, 0x17
        /*00ca*/ 	.short	(.L_43 - .L_42)
.L_42:
        /*00cc*/ 	.word	0x00000000
        /*00d0*/ 	.short	0x000d
        /*00d2*/ 	.short	0x0048
        /*00d4*/ 	.byte	0x00, 0xf0, 0x11, 0x00


	//----- nvinfo : EIATTR_KPARAM_INFO
	.align		4
.L_43:
        /*00d8*/ 	.byte	0x04, 0x17
        /*00da*/ 	.short	(.L_45 - .L_44)
.L_44:
        /*00dc*/ 	.word	0x00000000
        /*00e0*/ 	.short	0x000c
        /*00e2*/ 	.short	0x0044
        /*00e4*/ 	.byte	0x00, 0xf0, 0x11, 0x00


	//----- nvinfo : EIATTR_KPARAM_INFO
	.align		4
.L_45:
        /*00e8*/ 	.byte	0x04, 0x17
        /*00ea*/ 	.short	(.L_47 - .L_46)
.L_46:
        /*00ec*/ 	.word	0x00000000
        /*00f0*/ 	.short	0x000b
        /*00f2*/ 	.short	0x0040
        /*00f4*/ 	.byte	0x00, 0xf0, 0x11, 0x00


	//----- nvinfo : EIATTR_KPARAM_INFO
	.align		4
.L_47:
        /*00f8*/ 	.byte	0x04, 0x17
        /*00fa*/ 	.short	(.L_49 - .L_48)
.L_48:
        /*00fc*/ 	.word	0x00000000
        /*0100*/ 	.short	0x000a
        /*0102*/ 	.short	0x003c
        /*0104*/ 	.byte	0x00, 0xf0, 0x11, 0x00


	//----- nvinfo : EIATTR_KPARAM_INFO
	.align		4
.L_49:
        /*0108*/ 	.byte	0x04, 0x17
        /*010a*/ 	.short	(.L_51 - .L_50)
.L_50:
        /*010c*/ 	.word	0x00000000
        /*0110*/ 	.short	0x0009
        /*0112*/ 	.short	0x0038
        /*0114*/ 	.byte	0x00, 0xf0, 0x11, 0x00


	//----- nvinfo : EIATTR_KPARAM_INFO
	.align		4
.L_51:
        /*0118*/ 	.byte	0x04, 0x17
        /*011a*/ 	.short	(.L_53 - .L_52)
.L_52:
        /*011c*/ 	.word	0x00000000
        /*0120*/ 	.short	0x0008
        /*0122*/ 	.short	0x0034
        /*0124*/ 	.byte	0x00, 0xf0, 0x11, 0x00


	//----- nvinfo : EIATTR_KPARAM_INFO
	.align		4
.L_53:
        /*0128*/ 	.byte	0x04, 0x17
        /*012a*/ 	.short	(.L_55 - .L_54)
.L_54:
        /*012c*/ 	.word	0x00000000
        /*0130*/ 	.short	0x0007
        /*0132*/ 	.short	0x0030
        /*0134*/ 	.byte	0x00, 0xf0, 0x11, 0x00


	//----- nvinfo : EIATTR_KPARAM_INFO
	.align		4
.L_55:
        /*0138*/ 	.byte	0x04, 0x17
        /*013a*/ 	.short	(.L_57 - .L_56)
.L_56:
        /*013c*/ 	.word	0x00000000
        /*0140*/ 	.short	0x0006
        /*0142*/ 	.short	0x002c
        /*0144*/ 	.byte	0x00, 0xf0, 0x11, 0x00


	//----- nvinfo : EIATTR_KPARAM_INFO
	.align		4
.L_57:
        /*0148*/ 	.byte	0x04, 0x17
        /*014a*/ 	.short	(.L_59 - .L_58)
.L_58:
        /*014c*/ 	.word	0x00000000
        /*0150*/ 	.short	0x0005
        /*0152*/ 	.short	0x0028
        /*0154*/ 	.byte	0x00, 0xf0, 0x11, 0x00


	//----- nvinfo : EIATTR_KPARAM_INFO
	.align		4
.L_59:
        /*0158*/ 	.byte	0x04, 0x17
        /*015a*/ 	.short	(.L_61 - .L_60)
.L_60:
        /*015c*/ 	.word	0x00000000
        /*0160*/ 	.short	0x0004
        /*0162*/ 	.short	0x0020
        /*0164*/ 	.byte	0x00, 0xf4, 0x21, 0x00


	//----- nvinfo : EIATTR_KPARAM_INFO
	.align		4
.L_61:
        /*0168*/ 	.byte	0x04, 0x17
        /*016a*/ 	.short	(.L_63 - .L_62)
.L_62:
        /*016c*/ 	.word	0x00000000
        /*0170*/ 	.short	0x0003
        /*0172*/ 	.short	0x0018
        /*0174*/ 	.byte	0x00, 0xf4, 0x21, 0x00


	//----- nvinfo : EIATTR_KPARAM_INFO
	.align		4
.L_63:
        /*0178*/ 	.byte	0x04, 0x17
        /*017a*/ 	.short	(.L_65 - .L_64)
.L_64:
        /*017c*/ 	.word	0x00000000
        /*0180*/ 	.short	0x0002
        /*0182*/ 	.short	0x0010
        /*0184*/ 	.byte	0x00, 0xf4, 0x21, 0x00


	//----- nvinfo : EIATTR_KPARAM_INFO
	.align		4
.L_65:
        /*0188*/ 	.byte	0x04, 0x17
        /*018a*/ 	.short	(.L_67 - .L_66)
.L_66:
        /*018c*/ 	.word	0x00000000
        /*0190*/ 	.short	0x0001
        /*0192*/ 	.short	0x0008
        /*0194*/ 	.byte	0x00, 0xf4, 0x21, 0x00


	//----- nvinfo : EIATTR_KPARAM_INFO
	.align		4
.L_67:
        /*0198*/ 	.byte	0x04, 0x17
        /*019a*/ 	.short	(.L_69 - .L_68)
.L_68:
        /*019c*/ 	.word	0x00000000
        /*01a0*/ 	.short	0x0000
        /*01a2*/ 	.short	0x0000
        /*01a4*/ 	.byte	0x00, 0xf4, 0x21, 0x00


	//----- nvinfo : EIATTR_AT_ENTRY_FRAGMENTS
	.align		4
.L_69:
        /*01a8*/ 	.byte	0x04, 0x4f
        /*01aa*/ 	.short	(.L_71 - .L_70)


	//   ....[0]....
.L_70:
        /*01ac*/ 	.word	0x00000004


	//----- nvinfo : EIATTR_RESERVED_SMEM_USED
	.align		4
.L_71:
        /*01b0*/ 	.byte	0x01, 0x41
	.zero		2


	//----- nvinfo : EIATTR_SPARSE_MMA_MASK
	.align		4
        /*01b4*/ 	.byte	0x03, 0x50
        /*01b6*/ 	.short	0x0000


	//----- nvinfo : EIATTR_TCGEN05_1CTA_USED
	.align		4
        /*01b8*/ 	.byte	0x01, 0x51
	.zero		2


	//----- nvinfo : EIATTR_MAXREG_COUNT
	.align		4
        /*01bc*/ 	.byte	0x03, 0x1b
        /*01be*/ 	.short	0x00ff


	//----- nvinfo : EIATTR_NUM_BARRIERS
	.align		4
        /*01c0*/ 	.byte	0x02, 0x4c
        /*01c2*/ 	.byte	0x01
	.zero		1


	//----- nvinfo : EIATTR_INT_WARP_WIDE_INSTR_OFFSETS
	.align		4
        /*01c4*/ 	.byte	0x04, 0x31
        /*01c6*/ 	.short	(.L_73 - .L_72)


	//   ....[0]....
.L_72:
        /*01c8*/ 	.word	0x00000b60


	//   ....[1]....
        /*01cc*/ 	.word	0x00000b70


	//   ....[2]....
        /*01d0*/ 	.word	0x00000f80


	//   ....[3]....
        /*01d4*/ 	.word	0x00000fd0


	//   ....[4]....
        /*01d8*/ 	.word	0x00002bd0


	//   ....[5]....
        /*01dc*/ 	.word	0x00005b50


	//   ....[6]....
        /*01e0*/ 	.word	0x00005ba0


	//----- nvinfo : EIATTR_COOP_GROUP_MASK_REGIDS
	.align		4
.L_73:
        /*01e4*/ 	.byte	0x04, 0x29
        /*01e6*/ 	.short	(.L_75 - .L_74)


	//   ....[0]....
.L_74:
        /*01e8*/ 	.word	0xffffffff


	//   ....[1]....
        /*01ec*/ 	.word	0xffffffff


	//   ....[2]....
        /*01f0*/ 	.word	0xffffffff


	//   ....[3]....
        /*01f4*/ 	.word	0xffffffff


	//----- nvinfo : EIATTR_COOP_GROUP_INSTR_OFFSETS
	.align		4
.L_75:
        /*01f8*/ 	.byte	0x04, 0x28
        /*01fa*/ 	.short	(.L_77 - .L_76)


	//   ....[0]....
.L_76:
        /*01fc*/ 	.word	0x00000060


	//   ....[1]....
        /*0200*/ 	.word	0x00000320


	//   ....[2]....
        /*0204*/ 	.word	0x000059e0


	//   ....[3]....
        /*0208*/ 	.word	0x00005c50


	//----- nvinfo : EIATTR_VRC_CTA_INIT_COUNT
	.align		4
.L_77:
        /*020c*/ 	.byte	0x02, 0x4a
        /*020e*/ 	.byte	0x80
	.zero		1


	//----- nvinfo : EIATTR_MBARRIER_INSTR_OFFSETS
	.align		4
        /*0210*/ 	.byte	0x04, 0x39
        /*0212*/ 	.short	(.L_79 - .L_78)


	//   ....[0]....
.L_78:
        /*0214*/ 	.word	0x00000eb0
        /*0218*/ 	.word	0x000000ff
        /*021c*/ 	.word	0x00001c00
        /*0220*/ 	.short	0x0100
        /*0222*/ 	.byte	0x0a
	.zero		1


	//   ....[1]....
        /*0224*/ 	.word	0x00000fc0
        /*0228*/ 	.word	0x000000ff
        /*022c*/ 	.word	0x00001c08
        /*0230*/ 	.short	0x0100
        /*0232*/ 	.byte	0x0a
	.zero		1


	//   ....[2]....
        /*0234*/ 	.word	0x00001060
        /*0238*/ 	.word	0x000000ff
        /*023c*/ 	.word	0x00001400
        /*0240*/ 	.short	0x0100
        /*0242*/ 	.byte	0x0a
	.zero		1


	//   ....[3]....
        /*0244*/ 	.word	0x000011a0
        /*0248*/ 	.word	0x000000ff
        /*024c*/ 	.word	0x00001400
        /*0250*/ 	.short	0x010a
        /*0252*/ 	.byte	0x0a
	.zero		1


	//   ....[4]....
        /*0254*/ 	.word	0x000012f0
        /*0258*/ 	.word	0x000000ff
        /*025c*/ 	.word	0x00001400
        /*0260*/ 	.short	0x0108
        /*0262*/ 	.byte	0x0a
	.zero		1


	//   ....[5]....
        /*0264*/ 	.word	0x00002dc0
        /*0268*/ 	.word	0x000000ff
        /*026c*/ 	.word	0x00001c10
        /*0270*/ 	.short	0x0100
        /*0272*/ 	.byte	0x0a
	.zero		1


	//   ....[6]....
        /*0274*/ 	.word	0x00002ed0
        /*0278*/ 	.word	0x000000ff
        /*027c*/ 	.word	0x00001c10
        /*0280*/ 	.short	0x010a
        /*0282*/ 	.byte	0x0a
	.zero		1


	//   ....[7]....
        /*0284*/ 	.word	0x000036f0
        /*0288*/ 	.word	0x000000ff
        /*028c*/ 	.word	0x00001c10
        /*0290*/ 	.short	0x0108
        /*0292*/ 	.byte	0x0a
	.zero		1


	//   ....[8]....
        /*0294*/ 	.word	0x00003760
        /*0298*/ 	.word	0x000000ff
        /*029c*/ 	.word	0x00000000
        /*02a0*/ 	.short	0x010a
        /*02a2*/ 	.byte	0x1c
	.zero		1


	//   ....[9]....
        /*02a4*/ 	.word	0x00004d60
        /*02a8*/ 	.word	0x000000ff
        /*02ac*/ 	.word	0x00000000
        /*02b0*/ 	.short	0x010a
        /*02b2*/ 	.byte	0x1c
	.zero		1


	//   ....[10]....
        /*02b4*/ 	.word	0x00004ef0
        /*02b8*/ 	.word	0x000000ff
        /*02bc*/ 	.word	0x00001c00
        /*02c0*/ 	.short	0x0108
        /*02c2*/ 	.byte	0x0a
	.zero		1


	//   ....[11]....
        /*02c4*/ 	.word	0x00005030
        /*02c8*/ 	.word	0x000000ff
        /*02cc*/ 	.word	0x00001c08
        /*02d0*/ 	.short	0x0108
        /*02d2*/ 	.byte	0x0a
	.zero		1


	//   ....[12]....
        /*02d4*/ 	.word	0x00005c70
        /*02d8*/ 	.word	0x000000ff
        /*02dc*/ 	.word	0x00001400
        /*02e0*/ 	.short	0x010a
        /*02e2*/ 	.byte	0x0a
	.zero		1


	//   ....[13]....
        /*02e4*/ 	.word	0x00005ca0
        /*02e8*/ 	.word	0x000000ff
        /*02ec*/ 	.word	0x00001c10
        /*02f0*/ 	.short	0x010a
        /*02f2*/ 	.byte	0x0a
	.zero		1


	//   ....[14]....
        /*02f4*/ 	.word	0x00005cd0
        /*02f8*/ 	.word	0x000000ff
        /*02fc*/ 	.word	0x00000000
        /*0300*/ 	.short	0x010a
        /*0302*/ 	.byte	0x1c
	.zero		1


	//   ....[15]....
        /*0304*/ 	.word	0x00005d00
        /*0308*/ 	.word	0x000000ff
        /*030c*/ 	.word	0x00000000
        /*0310*/ 	.short	0x010a
        /*0312*/ 	.byte	0x1c
	.zero		1


	//----- nvinfo : EIATTR_NUM_MBARRIERS
	.align		4
.L_79:
        /*0314*/ 	.byte	0x03, 0x38
        /*0316*/ 	.short	0xffff


	//----- nvinfo : EIATTR_EXIT_INSTR_OFFSETS
	.align		4
        /*0318*/ 	.byte	0x04, 0x1c
        /*031a*/ 	.short	(.L_81 - .L_80)


	//   ....[0]....
.L_80:
        /*031c*/ 	.word	0x00005c60


	//----- nvinfo : EIATTR_REQNTID
	.align		4
.L_81:
        /*0320*/ 	.byte	0x04, 0x10
        /*0322*/ 	.short	(.L_83 - .L_82)
.L_82:
        /*0324*/ 	.word	0x00000080
        /*0328*/ 	.word	0x00000001
        /*032c*/ 	.word	0x00000001


	//----- nvinfo : EIATTR_CRS_STACK_SIZE
	.align		4
.L_83:
        /*0330*/ 	.byte	0x04, 0x1e
        /*0332*/ 	.short	(.L_85 - .L_84)
.L_84:
        /*0334*/ 	.word	0x00000000


	//----- nvinfo : EIATTR_CBANK_PARAM_SIZE
	.align		4
.L_85:
        /*0338*/ 	.byte	0x03, 0x19
        /*033a*/ 	.short	0x0088


	//----- nvinfo : EIATTR_PARAM_CBANK
	.align		4
        /*033c*/ 	.byte	0x04, 0x0a
        /*033e*/ 	.short	(.L_87 - .L_86)
	.align		4
.L_86:
        /*0340*/ 	.word	index@(.nv.constant0.attn_fwd)
        /*0344*/ 	.short	0x0380
        /*0346*/ 	.short	0x0088


	//----- nvinfo : EIATTR_SW_WAR
	.align		4
.L_87:
        /*0348*/ 	.byte	0x04, 0x36
        /*034a*/ 	.short	(.L_89 - .L_88)
.L_88:
        /*034c*/ 	.word	0x00000008
.L_89:


//--------------------- .nv.compat                --------------------------
	.section	.nv.compat,"",@"SHT_CUDA_COMPAT_INFO"
	.align	4
        /*0000*/ 	.byte	0x02, 0x02, 0x02, 0x00, 0x02, 0x05, 0x05, 0x00, 0x02, 0x03, 0x00, 0x00, 0x02, 0x06, 0x01, 0x00


//--------------------- .nv.callgraph             --------------------------
	.section	.nv.callgraph,"",@"SHT_CUDA_CALLGRAPH"
	.align	4
	.sectionentsize	8
	.align		4
        /*0000*/ 	.word	0x00000000
	.align		4
        /*0004*/ 	.word	0xffffffff
	.align		4
        /*0008*/ 	.word	0x00000000
	.align		4
        /*000c*/ 	.word	0xfffffffe
	.align		4
        /*0010*/ 	.word	0x00000000
	.align		4
        /*0014*/ 	.word	0xfffffffd
	.align		4
        /*0018*/ 	.word	0x00000000
	.align		4
        /*001c*/ 	.word	0xfffffffc


//--------------------- .nv.constant4             --------------------------
	.section	.nv.constant4,"a",@progbits
	.align	8
	.align		8
.nv.constant4:
        /*0000*/ 	.dword	_$_str


//--------------------- .text.attn_fwd            --------------------------
	.section	.text.attn_fwd,"ax",@progbits
	.align	128
        .global         attn_fwd
        .type           attn_fwd,@function
        .size           attn_fwd,(.L_x_31 - attn_fwd)
        .other          attn_fwd,@"STO_CUDA_ENTRY STV_DEFAULT"
attn_fwd:
.text.attn_fwd:
[----:B------:R-:W0:Y:S01]  /*0000*/  LDC R1, c[0x0][0x37c] ;  /* 0x0000df00ff017b82 */ /* 0x000e220000000800 */
[----:B------:R-:W1:Y:S02]  /*0010*/  S2R R2, SR_TID.X ;  /* 0x0000000000027919 */ /* 0x000e640000002100 */
[----:B-1----:R-:W-:-:S13]  /*0020*/  ISETP.GE.U32.AND P0, PT, R2, 0x20, PT ;  /* 0x000000200200780c */ /* 0x002fda0003f06070 */
[----:B------:R-:W-:Y:S02]  /*0030*/  VOTEU.ANY UP0, P0 ;  /* 0x0000000000ff7886 */ /* 0x000fe40000000100 */
[----:B0-----:R-:W-:Y:S05]  /*0040*/  BRA.U UP0, `(.L_x_0) ;  /* 0x0000000100b87547 */ /* 0x001fea000b800000 */
[----:B------:R-:W0:Y:S01]  /*0050*/  S2UR UR6, SR_CgaCtaId ;  /* 0x00000000000679c3 */ /* 0x000e220000008800 */
[----:B------:R-:W-:Y:S01]  /*0060*/  NOP ;  /* 0x0000000000007918 */ /* 0x000fe20000000000 */
[----:B------:R-:W-:Y:S02]  /*0070*/  UMOV UR4, 0x40 ;  /* 0x0000004000047882 */ /* 0x000fe40000000000 */
[----:B0-----:R-:W-:-:S09]  /*0080*/  ULEA UR4, UR6, UR4, 0x18 ;  /* 0x0000000406047291 */ /* 0x001fd2000f8ec0ff */
[----:B------:R-:W0:Y:S01]  /*0090*/  LDS.U8 R0, [UR4] ;  /* 0x00000004ff007984 */ /* 0x000e220008000000 */
[----:B------:R-:W-:Y:S02]  /*00a0*/  UMOV UR4, 0x400 ;  /* 0x0000040000047882 */ /* 0x000fe40000000000 */
[----:B------:R-:W-:Y:S01]  /*00b0*/  ULEA UR4, UR6, UR4, 0x18 ;  /* 0x0000000406047291 */ /* 0x000fe2000f8ec0ff */
[----:B0-----:R-:W-:-:S13]  /*00c0*/  ISETP.NE.AND P0, PT, R0, RZ, PT ;  /* 0x000000ff0000720c */ /* 0x001fda0003f05270 */
[----:B------:R-:W-:Y:S05]  /*00d0*/  @P0 BRA `(.L_x_1) ;  /* 0x00000000007c0947 */ /* 0x000fea0003800000 */
[----:B------:R-:W-:-:S13]  /*00e0*/  ELECT P0, URZ, PT ;  /* 0x0000000000ff782f */ /* 0x000fda0003800000 */
[----:B------:R-:W-:Y:S05]  /*00f0*/  @!P0 BRA `(.L_x_2) ;  /* 0x0000000000848947 */ /* 0x000fea0003800000 */
[----:B------:R-:W-:Y:S01]  /*0100*/  UMOV UR5, 0x2 ;  /* 0x0000000200057882 */ /* 0x000fe20000000000 */
[----:B------:R-:W-:Y:S02]  /*0110*/  IMAD.MOV.U32 R5, RZ, RZ, 0x1 ;  /* 0x00000001ff057424 */ /* 0x000fe400078e00ff */
[----:B------:R-:W-:Y:S02]  /*0120*/  IMAD.MOV.U32 R3, RZ, RZ, 0x3 ;  /* 0x00000003ff037424 */ /* 0x000fe400078e00ff */
[----:B------:R-:W-:Y:S04]  /*0130*/  DEPBAR.LE SB0, 0x36 ;  /* 0x00008d800000791a */ /* 0x000fe80000000000 */
[----:B------:R-:W0:Y:S02]  /*0140*/  UTCATOMSWS.FIND_AND_SET.ALIGN UP1, UR5, UR5 ;  /* 0x00000005000575e3 */ /* 0x000e240008020800 */
[----:B0-----:R-:W-:-:S04]  /*0150*/  PLOP3.LUT P0, PT, PT, PT, UP1, 0x80, 0x8 ;  /* 0x000000000008781c */ /* 0x001fc80003f0f018 */
[----:B------:R-:W-:-:S04]  /*0160*/  SEL R0, RZ, 0xffffffff, !P0 ;  /* 0xffffffffff007807 */ /* 0x000fc80004000000 */
[----:B------:R-:W-:Y:S01]  /*0170*/  ISETP.NE.AND P0, PT, R0, RZ, PT ;  /* 0x000000ff0000720c */ /* 0x000fe20003f05270 */
[----:B------:R-:W-:-:S12]  /*0180*/  IMAD.U32 R0, RZ, RZ, UR5 ;  /* 0x00000005ff007e24 */ /* 0x000fd8000f8e00ff */
[----:B------:R-:W-:Y:S05]  /*0190*/  @P0 BRA `(.L_x_3) ;  /* 0x0000000000240947 */ /* 0x000fea0003800000 */
.L_x_4:
[----:B------:R-:W-:Y:S05]  /*01a0*/  NANOSLEEP 0x64 ;  /* 0x000000640000795d */ /* 0x000fea0003800000 */
[----:B------:R-:W-:-:S05]  /*01b0*/  UMOV UR5, 0x2 ;  /* 0x0000000200057882 */ /* 0x000fca0000000000 */
[----:B------:R-:W-:Y:S04]  /*01c0*/  DEPBAR.LE SB0, 0x36 ;  /* 0x00008d800000791a */ /* 0x000fe80000000000 */
[----:B------:R-:W0:Y:S02]  /*01d0*/  UTCATOMSWS.FIND_AND_SET.ALIGN UP1, UR5, UR5 ;  /* 0x00000005000575e3 */ /* 0x000e240008020800 */
[----:B0-----:R-:W-:-:S04]  /*01e0*/  PLOP3.LUT P0, PT, PT, PT, UP1, 0x80, 0x8 ;  /* 0x000000000008781c */ /* 0x001fc80003f0f018 */
[----:B------:R-:W-:-:S04]  /*01f0*/  SEL R0, RZ, 0xffffffff, !P0 ;  /* 0xffffffffff007807 */ /* 0x000fc80004000000 */
[----:B------:R-:W-:Y:S01]  /*0200*/  ISETP.NE.AND P0, PT, R0, RZ, PT ;  /* 0x000000ff0000720c */ /* 0x000fe20003f05270 */
[----:B------:R-:W-:-:S12]  /*0210*/  IMAD.U32 R0, RZ, RZ, UR5 ;  /* 0x00000005ff007e24 */ /* 0x000fd8000f8e00ff */
[----:B------:R-:W-:Y:S05]  /*0220*/  @!P0 BRA `(.L_x_4) ;  /* 0xfffffffc00dc8947 */ /* 0x000fea000383ffff */
.L_x_3:
[C---:B------:R-:W-:Y:S01]  /*0230*/  VIADD R4, R0.reuse, 0x10 ;  /* 0x0000001000047836 */ /* 0x040fe20000000000 */
[----:B------:R-:W-:Y:S01]  /*0240*/  UMOV UR5, 0x50 ;  /* 0x0000005000057882 */ /* 0x000fe20000000000 */
[----:B------:R-:W-:Y:S01]  /*0250*/  SHF.L.U32 R3, R3, R0, RZ ;  /* 0x0000000003037219 */ /* 0x000fe200000006ff */
[----:B------:R-:W-:Y:S01]  /*0260*/  ULEA UR5, UR6, UR5, 0x18 ;  /* 0x0000000506057291 */ /* 0x000fe2000f8ec0ff */
[----:B------:R-:W-:Y:S01]  /*0270*/  IMAD.SHL.U32 R0, R0, 0x20, RZ ;  /* 0x0000002000007824 */ /* 0x000fe200078e00ff */
[----:B------:R-:W-:-:S04]  /*0280*/  SHF.L.U32 R4, R5, R4, RZ ;  /* 0x0000000405047219 */ /* 0x000fc800000006ff */
[----:B------:R-:W-:-:S05]  /*0290*/  LOP3.LUT R3, R4, R3, RZ, 0xfc, !PT ;  /* 0x0000000304037212 */ /* 0x000fca00078efcff */
[----:B------:R0:W-:Y:S04]  /*02a0*/  ATOMS.OR RZ, [UR5], R3 ;  /* 0x00000003ffff798c */ /* 0x0001e8000b000005 */
[----:B------:R0:W-:Y:S01]  /*02b0*/  STS [UR4], R0 ;  /* 0x00000000ff007988 */ /* 0x0001e20008000804 */
[----:B------:R-:W-:Y:S05]  /*02c0*/  BRA `(.L_x_2) ;  /* 0x0000000000107947 */ /* 0x000fea0003800000 */
.L_x_1:
[----:B------:R-:W-:Y:S01]  /*02d0*/  IMAD.MOV.U32 R0, RZ, RZ, -0x1 ;  /* 0xffffffffff007424 */ /* 0x000fe200078e00ff */
[----:B------:R-:W-:-:S04]  /*02e0*/  MOV R4, 0x310 ;  /* 0x0000031000047802 */ /* 0x000fc80000000f00 */
[----:B------:R0:W-:Y:S03]  /*02f0*/  STS [UR4], R0 ;  /* 0x00000000ff007988 */ /* 0x0001e60008000804 */
[----:B0-----:R-:W-:Y:S05]  /*0300*/  CALL.REL.NOINC `($__internal_1_$__cuda_sm10x_tcgen05_guardrail_trap_phase_invalid_during_alloc) ;  /* 0x0000005800947944 */ /* 0x001fea0003c00000 */
.L_x_2:
[----:B------:R-:W-:Y:S05]  /*0310*/  WARPSYNC.ALL ;  /* 0x0000000000007948 */ /* 0x000fea0003800000 */
[----:B------:R-:W-:Y:S01]  /*0320*/  NOP ;  /* 0x0000000000007918 */ /* 0x000fe20000000000 */
.L_x_0:
[----:B------:R-:W1:Y:S01]  /*0330*/  S2UR UR6, SR_CTAID.X ;  /* 0x00000000000679c3 */ /* 0x000e620000002500 */
[----:B------:R-:W2:Y:S01]  /*0340*/  LDCU.64 UR4, c[0x0][0x3b0] ;  /* 0x00007600ff0477ac */ /* 0x000ea20008000a00 */
[----:B------:R-:W-:Y:S01]  /*0350*/  UMOV UR10, 0x400 ;  /* 0x00000400000a7882 */ /* 0x000fe20000000000 */
[----:B------:R-:W3:Y:S05]  /*0360*/  LDCU.64 UR20, c[0x0][0x358] ;  /* 0x00006b00ff1477ac */ /* 0x000eea0008000a00 */
[----:B------:R-:W4:Y:S08]  /*0370*/  S2UR UR8, SR_CgaCtaId ;  /* 0x00000000000879c3 */ /* 0x000f300000008800 */
[----:B------:R-:W2:Y:S01]  /*0380*/  S2UR UR7, SR_CTAID.Y ;  /* 0x00000000000779c3 */ /* 0x000ea20000002600 */
[----:B-1----:R-:W-:-:S07]  /*0390*/  USHF.L.U32 UR6, UR6, 0x7, URZ ;  /* 0x0000000706067899 */ /* 0x002fce00080006ff */
[----:B------:R-:W1:Y:S01]  /*03a0*/  LDC.64 R8, c[0x0][0x380] ;  /* 0x0000e000ff087b82 */ /* 0x000e620000000a00 */
[----:B0-----:R-:W-:Y:S01]  /*03b0*/  IMAD.U32 R3, RZ, RZ, UR6 ;  /* 0x00000006ff037e24 */ /* 0x001fe2000f8e00ff */
[----:B----4-:R-:W-:-:S06]  /*03c0*/  ULEA UR10, UR8, UR10, 0x18 ;  /* 0x0000000a080a7291 */ /* 0x010fcc000f8ec0ff */
[----:B------:R-:W-:Y:S01]  /*03d0*/  BAR.SYNC.DEFER_BLOCKING 0x0 ;  /* 0x0000000000007b1d */ /* 0x000fe20000010000 */
[----:B------:R-:W-:-:S07]  /*03e0*/  LOP3.LUT R0, R3, 0x7f, R2, 0xf8, !PT ;  /* 0x0000007f03007812 */ /* 0x000fce00078ef802 */
[----:B------:R-:W0:Y:S01]  /*03f0*/  LDC R35, c[0x0][0x3b8] ;  /* 0x0000ee00ff237b82 */ /* 0x000e220000000800 */
[----:B--2---:R-:W-:Y:S01]  /*0400*/  UIMAD UR4, UR7, UR4, URZ ;  /* 0x00000004070472a4 */ /* 0x004fe2000f8e02ff */
[----:B------:R-:W-:-:S03]  /*0410*/  IMAD R3, R0, UR5, RZ ;  /* 0x0000000500037c24 */ /* 0x000fc6000f8e02ff */
[----:B------:R-:W-:Y:S01]  /*0420*/  USHF.L.U32 UR9, UR4, 0x1, URZ ;  /* 0x0000000104097899 */ /* 0x000fe200080006ff */
[C---:B------:R-:W-:Y:S01]  /*0430*/  IMAD.SHL.U32 R5, R3.reuse, 0x2, RZ ;  /* 0x0000000203057824 */ /* 0x040fe200078e00ff */
[----:B------:R-:W-:Y:S01]  /*0440*/  UIMAD.WIDE UR4, UR4, 0x2, URZ ;  /* 0x00000002040478a5 */ /* 0x000fe2000f8e02ff */
[----:B------:R-:W-:-:S03]  /*0450*/  IMAD.HI R6, R3, 0x2, RZ ;  /* 0x0000000203067827 */ /* 0x000fc600078e02ff */
[----:B-1----:R-:W-:-:S04]  /*0460*/  IADD3 R4, P0, P1, R5, UR9, R8 ;  /* 0x0000000905047c10 */ /* 0x002fc8000f91e008 */
[----:B------:R-:W-:Y:S01]  /*0470*/  IADD3.X R5, PT, PT, R6, UR5, R9, P0, P1 ;  /* 0x0000000506057c10 */ /* 0x000fe200087e2409 */
[----:B------:R-:W1:Y:S01]  /*0480*/  LDS R36, [UR10] ;  /* 0x0000000aff247984 */ /* 0x000e620008000800 */
[----:B------:R-:W-:Y:S01]  /*0490*/  BAR.SYNC.DEFER_BLOCKING 0x0 ;  /* 0x0000000000007b1d */ /* 0x000fe20000010000 */
[C---:B0-----:R-:W-:Y:S02]  /*04a0*/  IMAD.SHL.U32 R3, R35.reuse, 0x2, RZ ;  /* 0x0000000223037824 */ /* 0x041fe400078e00ff */
[C---:B------:R-:W-:Y:S02]  /*04b0*/  IMAD R7, R35.reuse, 0x12, RZ ;  /* 0x0000001223077824 */ /* 0x040fe400078e02ff */
[----:B------:R-:W-:Y:S01]  /*04c0*/  IMAD R9, R35, 0x14, RZ ;  /* 0x0000001423097824 */ /* 0x000fe200078e02ff */
[-C--:B------:R-:W-:Y:S01]  /*04d0*/  IADD3 R6, P6, PT, R3, R4.reuse, RZ ;  /* 0x0000000403067210 */ /* 0x080fe20007fde0ff */
[C---:B------:R-:W-:Y:S01]  /*04e0*/  IMAD R17, R35.reuse, 0x6, RZ ;  /* 0x0000000623117824 */ /* 0x040fe200078e02ff */
[CC--:B------:R-:W-:Y:S01]  /*04f0*/  LEA R8, P4, R35.reuse, R4.reuse, 0x2 ;  /* 0x0000000423087211 */ /* 0x0c0fe200078810ff */
[----:B------:R-:W-:Y:S01]  /*0500*/  IMAD R25, R35, 0xa, RZ ;  /* 0x0000000a23197824 */ /* 0x000fe200078e02ff */
[-C--:B------:R-:W-:Y:S01]  /*0510*/  IADD3 R22, P0, PT, R7, R4.reuse, RZ ;  /* 0x0000000407167210 */ /* 0x080fe20007f1e0ff */
[----:B------:R-:W-:Y:S01]  /*0520*/  IMAD R11, R35, 0x3, RZ ;  /* 0x00000003230b7824 */ /* 0x000fe200078e02ff */
[-C--:B------:R-:W-:Y:S01]  /*0530*/  IADD3 R24, P3, PT, R9, R4.reuse, RZ ;  /* 0x0000000409187210 */ /* 0x080fe20007f7e0ff */
[C---:B------:R-:W-:Y:S01]  /*0540*/  IMAD.SHL.U32 R13, R35.reuse, 0x4, RZ ;  /* 0x00000004230d7824 */ /* 0x040fe200078e00ff */
[CC--:B------:R-:W-:Y:S01]  /*0550*/  LEA.HI.X.SX32 R7, R35.reuse, R5.reuse, 0x1, P6 ;  /* 0x0000000523077211 */ /* 0x0c0fe200030f0eff */
[----:B------:R-:W-:Y:S01]  /*0560*/  IMAD R15, R35, 0x5, RZ ;  /* 0x00000005230f7824 */ /* 0x000fe200078e02ff */
[-C--:B------:R-:W-:Y:S01]  /*0570*/  IADD3 R10, P5, PT, R17, R4.reuse, RZ ;  /* 0x00000004110a7210 */ /* 0x080fe20007fbe0ff */
[C---:B------:R-:W-:Y:S01]  /*0580*/  IMAD R29, R35.reuse, 0xc, RZ ;  /* 0x0000000c231d7824 */ /* 0x040fe200078e02ff */
[C---:B------:R-:W-:Y:S01]  /*0590*/  LEA R12, P6, R35.reuse, R4, 0x3 ;  /* 0x00000004230c7211 */ /* 0x040fe200078c18ff */
[----:B------:R-:W-:Y:S01]  /*05a0*/  IMAD R33, R35, 0xe, RZ ;  /* 0x0000000e23217824 */ /* 0x000fe200078e02ff */
[----:B------:R-:W-:-:S02]  /*05b0*/  LEA.HI.X.SX32 R9, R3, R5, 0x1, P4 ;  /* 0x0000000503097211 */ /* 0x000fc400020f0eff */
[-C--:B------:R-:W-:Y:S01]  /*05c0*/  IADD3 R14, P4, PT, R25, R4.reuse, RZ ;  /* 0x00000004190e7210 */ /* 0x080fe20007f9e0ff */
[----:B------:R-:W-:Y:S01]  /*05d0*/  IMAD R31, R35, 0x18, RZ ;  /* 0x00000018231f7824 */ /* 0x000fe200078e02ff */
[-C--:B------:R-:W-:Y:S01]  /*05e0*/  LEA.HI.X.SX32 R11, R11, R5.reuse, 0x1, P5 ;  /* 0x000000050b0b7211 */ /* 0x080fe200028f0eff */
[----:B------:R-:W-:Y:S01]  /*05f0*/  IMAD R19, R35, 0x7, RZ ;  /* 0x0000000723137824 */ /* 0x000fe200078e02ff */
[-C--:B------:R-:W-:Y:S01]  /*0600*/  LEA.HI.X.SX32 R13, R13, R5.reuse, 0x1, P6 ;  /* 0x000000050d0d7211 */ /* 0x080fe200030f0eff */
[----:B------:R-:W-:Y:S01]  /*0610*/  IMAD.SHL.U32 R21, R35, 0x8, RZ ;  /* 0x0000000823157824 */ /* 0x000fe200078e00ff */
[-C--:B------:R-:W-:Y:S01]  /*0620*/  IADD3 R16, P5, PT, R29, R4.reuse, RZ ;  /* 0x000000041d107210 */ /* 0x080fe20007fbe0ff */
[----:B------:R-:W-:Y:S01]  /*0630*/  IMAD R27, R35, 0x16, RZ ;  /* 0x00000016231b7824 */ /* 0x000fe200078e02ff */
[-C--:B------:R-:W-:Y:S01]  /*0640*/  IADD3 R18, P6, PT, R33, R4.reuse, RZ ;  /* 0x0000000421127210 */ /* 0x080fe20007fde0ff */
[----:B------:R-:W-:Y:S01]  /*0650*/  IMAD R37, R35, 0x1a, RZ ;  /* 0x0000001a23257824 */ /* 0x000fe200078e02ff */
[-C--:B------:R-:W-:Y:S01]  /*0660*/  LEA.HI.X.SX32 R15, R15, R5.reuse, 0x1, P4 ;  /* 0x000000050f0f7211 */ /* 0x080fe200020f0eff */
[C---:B------:R-:W-:Y:S01]  /*0670*/  IMAD R39, R35.reuse, 0x1c, RZ ;  /* 0x0000001c23277824 */ /* 0x040fe200078e02ff */
[CC--:B------:R-:W-:Y:S01]  /*0680*/  LEA R20, P4, R35.reuse, R4.reuse, 0x4 ;  /* 0x0000000423147211 */ /* 0x0c0fe200078820ff */
[----:B------:R-:W-:Y:S01]  /*0690*/  IMAD R41, R35, 0x1e, RZ ;  /* 0x0000001e23297824 */ /* 0x000fe200078e02ff */
[-C--:B------:R-:W-:Y:S01]  /*06a0*/  IADD3 R28, P1, PT, R31, R4.reuse, RZ ;  /* 0x000000041f1c7210 */ /* 0x080fe20007f3e0ff */
[----:B------:R-:W-:Y:S01]  /*06b0*/  IMAD R23, R35, 0x9, RZ ;  /* 0x0000000923177824 */ /* 0x000fe200078e02ff */
[-C--:B------:R-:W-:Y:S01]  /*06c0*/  LEA.HI.X.SX32 R17, R17, R5.reuse, 0x1, P5 ;  /* 0x0000000511117211 */ /* 0x080fe200028f0eff */
[----:B------:R-:W-:Y:S01]  /*06d0*/  IMAD R3, R35, 0xb, RZ ;  /* 0x0000000b23037824 */ /* 0x000fe200078e02ff */
[----:B------:R-:W-:Y:S01]  /*06e0*/  LEA.HI.X.SX32 R19, R19, R5, 0x1, P6 ;  /* 0x0000000513137211 */ /* 0x000fe200030f0eff */
[----:B------:R-:W-:Y:S01]  /*06f0*/  IMAD R31, R35, 0xd, RZ ;  /* 0x0000000d231f7824 */ /* 0x000fe200078e02ff */
[----:B---3--:R0:W5:Y:S01]  /*0700*/  LDG.E.U16 R34, desc[UR20][R4.64] ;  /* 0x0000001404227981 */ /* 0x008162000c1e1500 */
[-C--:B------:R-:W-:Y:S01]  /*0710*/  IADD3 R26, P2, PT, R27, R4.reuse, RZ ;  /* 0x000000041b1a7210 */ /* 0x080fe20007f5e0ff */
[----:B------:R-:W-:Y:S01]  /*0720*/  IMAD R35, R35, 0xf, RZ ;  /* 0x0000000f23237824 */ /* 0x000fe200078e02ff */
[-C--:B------:R-:W-:Y:S01]  /*0730*/  IADD3 R30, P5, PT, R37, R4.reuse, RZ ;  /* 0x00000004251e7210 */ /* 0x080fe20007fbe0ff */
[----:B------:R-:W5:Y:S01]  /*0740*/  LDG.E.U16 R6, desc[UR20][R6.64] ;  /* 0x0000001406067981 */ /* 0x000f62000c1e1500 */
[----:B------:R-:W-:-:S02]  /*0750*/  IADD3 R32, P6, PT, R39, R4, RZ ;  /* 0x0000000427207210 */ /* 0x000fc40007fde0ff */
[-C--:B------:R-:W-:Y:S01]  /*0760*/  LEA.HI.X.SX32 R21, R21, R5.reuse, 0x1, P4 ;  /* 0x0000000515157211 */ /* 0x080fe200020f0eff */
[----:B------:R-:W5:Y:S01]  /*0770*/  LDG.E.U16 R12, desc[UR20][R12.64] ;  /* 0x000000140c0c7981 */ /* 0x000f62000c1e1500 */
[-C--:B------:R-:W-:Y:S02]  /*0780*/  LEA.HI.X.SX32 R23, R23, R5.reuse, 0x1, P0 ;  /* 0x0000000517177211 */ /* 0x080fe400000f0eff */
[----:B0-----:R-:W-:Y:S01]  /*0790*/  IADD3 R4, P4, PT, R41, R4, RZ ;  /* 0x0000000429047210 */ /* 0x001fe20007f9e0ff */
[----:B------:R-:W5:Y:S01]  /*07a0*/  LDG.E.U16 R14, desc[UR20][R14.64] ;  /* 0x000000140e0e7981 */ /* 0x000f62000c1e1500 */
[-C--:B------:R-:W-:Y:S02]  /*07b0*/  LEA.HI.X.SX32 R25, R25, R5.reuse, 0x1, P3 ;  /* 0x0000000519197211 */ /* 0x080fe400018f0eff */
[-C--:B------:R-:W-:Y:S01]  /*07c0*/  LEA.HI.X.SX32 R27, R3, R5.reuse, 0x1, P2 ;  /* 0x00000005031b7211 */ /* 0x080fe200010f0eff */
[----:B------:R-:W5:Y:S01]  /*07d0*/  LDG.E.U16 R16, desc[UR20][R16.64] ;  /* 0x0000001410107981 */ /* 0x000f62000c1e1500 */
[----:B------:R-:W-:-:S02]  /*07e0*/  LEA.HI.X.SX32 R29, R29, R5, 0x1, P1 ;  /* 0x000000051d1d7211 */ /* 0x000fc400008f0eff */
[-C--:B------:R-:W-:Y:S01]  /*07f0*/  LEA.HI.X.SX32 R31, R31, R5.reuse, 0x1, P5 ;  /* 0x000000051f1f7211 */ /* 0x080fe200028f0eff */
[----:B------:R-:W5:Y:S01]  /*0800*/  LDG.E.U16 R18, desc[UR20][R18.64] ;  /* 0x0000001412127981 */ /* 0x000f62000c1e1500 */
[-C--:B------:R-:W-:Y:S02]  /*0810*/  LEA.HI.X.SX32 R33, R33, R5.reuse, 0x1, P6 ;  /* 0x0000000521217211 */ /* 0x080fe400030f0eff */
[----:B------:R-:W-:Y:S01]  /*0820*/  LEA.HI.X.SX32 R5, R35, R5, 0x1, P4 ;  /* 0x0000000523057211 */ /* 0x000fe200020f0eff */
[----:B------:R-:W5:Y:S04]  /*0830*/  LDG.E.U16 R20, desc[UR20][R20.64] ;  /* 0x0000001414147981 */ /* 0x000f68000c1e1500 */
[----:B------:R-:W5:Y:S04]  /*0840*/  LDG.E.U16 R22, desc[UR20][R22.64] ;  /* 0x0000001416167981 */ /* 0x000f68000c1e1500 */
[----:B------:R-:W5:Y:S04]  /*0850*/  LDG.E.U16 R24, desc[UR20][R24.64] ;  /* 0x0000001418187981 */ /* 0x000f68000c1e1500 */
[----:B------:R-:W5:Y:S04]  /*0860*/  LDG.E.U16 R26, desc[UR20][R26.64] ;  /* 0x000000141a1a7981 */ /* 0x000f68000c1e1500 */
[----:B------:R-:W5:Y:S04]  /*0870*/  LDG.E.U16 R28, desc[UR20][R28.64] ;  /* 0x000000141c1c7981 */ /* 0x000f68000c1e1500 */
[----:B------:R-:W5:Y:S04]  /*0880*/  LDG.E.U16 R30, desc[UR20][R30.64] ;  /* 0x000000141e1e7981 */ /* 0x000f68000c1e1500 */
[----:B------:R-:W5:Y:S04]  /*0890*/  LDG.E.U16 R32, desc[UR20][R32.64] ;  /* 0x0000001420207981 */ /* 0x000f68000c1e1500 */
[----:B------:R-:W5:Y:S01]  /*08a0*/  LDG.E.U16 R7, desc[UR20][R4.64] ;  /* 0x0000001404077981 */ /* 0x000f62000c1e1500 */
[----:B------:R-:W-:-:S03]  /*08b0*/  IMAD.SHL.U32 R3, R2, 0x2, RZ ;  /* 0x0000000202037824 */ /* 0x000fc600078e00ff */
[----:B------:R0:W5:Y:S01]  /*08c0*/  LDG.E.U16 R8, desc[UR20][R8.64] ;  /* 0x0000001408087981 */ /* 0x000162000c1e1500 */
[----:B-1----:R-:W-:Y:S02]  /*08d0*/  R2UR UR11, R36 ;  /* 0x00000000240b72ca */ /* 0x002fe400000e0000 */
[----:B------:R-:W-:Y:S01]  /*08e0*/  LOP3.LUT R36, R2, 0x40, RZ, 0xc0, !PT ;  /* 0x0000004002247812 */ /* 0x000fe200078ec0ff */
[----:B------:R1:W5:Y:S01]  /*08f0*/  LDG.E.U16 R10, desc[UR20][R10.64] ;  /* 0x000000140a0a7981 */ /* 0x000362000c1e1500 */
[----:B0-----:R-:W-:-:S04]  /*0900*/  SHF.R.U32.HI R9, RZ, 0x5, R2 ;  /* 0x00000005ff097819 */ /* 0x001fc80000011602 */
[----:B------:R-:W-:Y:S02]  /*0910*/  R2UR UR26, R9 ;  /* 0x00000000091a72ca */ /* 0x000fe400000e0000 */
[----:B------:R-:W-:-:S05]  /*0920*/  LOP3.LUT R9, R3, 0x7e, RZ, 0xc0, !PT ;  /* 0x0000007e03097812 */ /* 0x000fca00078ec0ff */
[----:B-1----:R-:W-:-:S05]  /*0930*/  IMAD R11, R36, 0x20, R9 ;  /* 0x00000020240b7824 */ /* 0x002fca00078e0209 */
[----:B------:R-:W-:Y:S01]  /*0940*/  LOP3.LUT R3, R11, 0x10, RZ, 0x3c, !PT ;  /* 0x000000100b037812 */ /* 0x000fe200078e3cff */
[----:B------:R-:W-:Y:S06]  /*0950*/  BRA.U UP0, `(.L_x_5) ;  /* 0x0000000100187547 */ /* 0x000fec000b800000 */
[----:B------:R-:W-:Y:S01]  /*0960*/  ELECT P0, URZ, PT ;  /* 0x0000000000ff782f */ /* 0x000fe20003800000 */
[----:B------:R-:W-:Y:S01]  /*0970*/  IMAD.MOV.U32 R4, RZ, RZ, 0x1 ;  /* 0x00000001ff047424 */ /* 0x000fe200078e00ff */
[----:B------:R-:W-:Y:S01]  /*0980*/  UMOV UR4, 0x40 ;  /* 0x0000004000047882 */ /* 0x000fe20000000000 */
[----:B------:R-:W-:Y:S01]  /*0990*/  UVIRTCOUNT.DEALLOC.SMPOOL 0x80 ;  /* 0x000000800000784c */ /* 0x000fe20000000000 */
[----:B------:R-:W-:-:S09]  /*09a0*/  ULEA UR4, UR8, UR4, 0x18 ;  /* 0x0000000408047291 */ /* 0x000fd2000f8ec0ff */
[----:B------:R0:W-:Y:S03]  /*09b0*/  @P0 STS.U8 [UR4], R4 ;  /* 0x00000004ff000988 */ /* 0x0001e60008000004 */
.L_x_5:
[----:B------:R-:W1:Y:S01]  /*09c0*/  LDCU.64 UR8, c[0x0][0x3c0] ;  /* 0x00007800ff0877ac */ /* 0x000e620008000a00 */
[----:B------:R-:W2:Y:S01]  /*09d0*/  LDC.64 R46, c[0x0][0x388] ;  /* 0x0000e200ff2e7b82 */ /* 0x000ea20000000a00 */
[----:B-----5:R-:W-:Y:S01]  /*09e0*/  STS.U16 [R11+UR10+0x400], R20 ;  /* 0x000400140b007988 */ /* 0x020fe2000800040a */
[C---:B------:R-:W-:Y:S01]  /*09f0*/  LOP3.LUT R5, R11.reuse, 0x20, RZ, 0x3c, !PT ;  /* 0x000000200b057812 */ /* 0x040fe200078e3cff */
[----:B------:R-:W3:Y:S01]  /*0a00*/  LDCU UR4, c[0x0][0x3c8] ;  /* 0x00007900ff0477ac */ /* 0x000ee20008000800 */
[C---:B------:R-:W-:Y:S01]  /*0a10*/  LOP3.LUT R13, R11.reuse, 0x30, RZ, 0x3c, !PT ;  /* 0x000000300b0d7812 */ /* 0x040fe200078e3cff */
[----:B------:R4:W-:Y:S01]  /*0a20*/  STS.U16 [R11+UR10], R34 ;  /* 0x000000220b007988 */ /* 0x0009e2000800040a */
[C---:B------:R-:W-:Y:S01]  /*0a30*/  LOP3.LUT R15, R11.reuse, 0x40, RZ, 0x3c, !PT ;  /* 0x000000400b0f7812 */ /* 0x040fe200078e3cff */
[----:B------:R-:W-:Y:S01]  /*0a40*/  UIADD3 UR30, UPT, UPT, UR6, 0x80, URZ ;  /* 0x00000080061e7890 */ /* 0x000fe2000fffe0ff */
[C---:B------:R-:W-:Y:S01]  /*0a50*/  LOP3.LUT R17, R11.reuse, 0x50, RZ, 0x3c, !PT ;  /* 0x000000500b117812 */ /* 0x040fe200078e3cff */
[----:B------:R0:W-:Y:S01]  /*0a60*/  STS.U16 [R3+UR10+0x80], R6 ;  /* 0x0000800603007988 */ /* 0x0001e2000800040a */
[C---:B------:R-:W-:Y:S01]  /*0a70*/  LOP3.LUT R19, R11.reuse, 0x60, RZ, 0x3c, !PT ;  /* 0x000000600b137812 */ /* 0x040fe200078e3cff */
[----:B------:R-:W2:Y:S01]  /*0a80*/  LDC R45, c[0x0][0x3d8] ;  /* 0x0000f600ff2d7b82 */ /* 0x000ea20000000800 */
[----:B------:R-:W-:Y:S01]  /*0a90*/  LOP3.LUT P3, RZ, R2, 0x7f, RZ, 0xc0, !PT ;  /* 0x0000007f02ff7812 */ /* 0x000fe2000786c0ff */
[----:B------:R3:W-:Y:S01]  /*0aa0*/  STS.U16 [R3+UR10+0x480], R22 ;  /* 0x0004801603007988 */ /* 0x0007e2000800040a */
[----:B0-----:R-:W-:Y:S01]  /*0ab0*/  SHF.R.U32.HI R4, RZ, 0x4, R2 ;  /* 0x00000004ff047819 */ /* 0x001fe20000011602 */
[----:B------:R-:W0:Y:S01]  /*0ac0*/  LDCU UR13, c[0x0][0x3a8] ;  /* 0x00007500ff0d77ac */ /* 0x000e220008000800 */
[----:B----4-:R-:W-:Y:S01]  /*0ad0*/  LOP3.LUT R11, R11, 0x70, RZ, 0x3c, !PT ;  /* 0x000000700b0b7812 */ /* 0x010fe200078e3cff */
[----:B------:R-:W-:Y:S01]  /*0ae0*/  STS.U16 [R5+UR10+0x100], R8 ;  /* 0x0001000805007988 */ /* 0x000fe2000800040a */
[----:B------:R-:W-:Y:S01]  /*0af0*/  SGXT.U32 R4, R4, 0x3 ;  /* 0x000000030404781a */ /* 0x000fe20000000000 */
[----:B-1----:R-:W-:Y:S01]  /*0b00*/  UIMAD UR8, UR7, UR8, URZ ;  /* 0x00000008070872a4 */ /* 0x002fe2000f8e02ff */
[----:B------:R-:W-:Y:S01]  /*0b10*/  IMAD.U32 R6, RZ, RZ, UR9 ;  /* 0x00000009ff067e24 */ /* 0x000fe2000f8e00ff */
[----:B------:R1:W-:Y:S01]  /*0b20*/  STS.U16 [R5+UR10+0x500], R24 ;  /* 0x0005001805007988 */ /* 0x0003e2000800040a */
[----:B------:R-:W4:Y:S01]  /*0b30*/  LDC.64 R54, c[0x0][0x390] ;  /* 0x0000e400ff367b82 */ /* 0x000f220000000a00 */
[----:B---3--:R-:W-:-:S02]  /*0b40*/  LOP3.LUT R3, R2, 0xf, RZ, 0xc0, !PT ;  /* 0x0000000f02037812 */ /* 0x008fc400078ec0ff */
[----:B------:R3:W-:Y:S01]  /*0b50*/  STS.U16 [R13+UR10+0x180], R10 ;  /* 0x0001800a0d007988 */ /* 0x0007e2000800040a */
[----:B------:R-:W-:Y:S01]  /*0b60*/  VOTEU.ALL UP1, P3 ;  /* 0x0000000000ff7886 */ /* 0x000fe20001820000 */
[----:B------:R-:W-:Y:S01]  /*0b70*/  VOTEU.ALL UP2, P3 ;  /* 0x0000000000ff7886 */ /* 0x000fe20001840000 */
[----:B------:R-:W-:Y:S01]  /*0b80*/  IMAD R3, R3, UR4, RZ ;  /* 0x0000000403037c24 */ /* 0x000fe2000f8e02ff */
[----:B------:R-:W-:Y:S01]  /*0b90*/  USHF.L.U32 UR4, UR8, 0x1, URZ ;  /* 0x0000000108047899 */ /* 0x000fe200080006ff */
[----:B------:R-:W-:Y:S02]  /*0ba0*/  STS.U16 [R13+UR10+0x580], R26 ;  /* 0x0005801a0d007988 */ /* 0x000fe4000800040a */
[----:B-1----:R-:W-:Y:S02]  /*0bb0*/  IMAD.SHL.U32 R5, R3, 0x2, RZ ;  /* 0x0000000203057824 */ /* 0x002fe400078e00ff */
[----:B------:R1:W-:Y:S01]  /*0bc0*/  STS.U16 [R15+UR10+0x200], R12 ;  /* 0x0002000c0f007988 */ /* 0x0003e2000800040a */
[----:B---3--:R-:W-:-:S02]  /*0bd0*/  PRMT R10, RZ, 0x7610, R10 ;  /* 0x00007610ff0a7816 */ /* 0x008fc4000000000a */
[----:B--2---:R-:W-:Y:S01]  /*0be0*/  IADD3 R46, P0, P1, R5, UR4, R46 ;  /* 0x00000004052e7c10 */ /* 0x004fe2000f91e02e */
[----:B------:R-:W-:Y:S01]  /*0bf0*/  UIMAD.WIDE UR4, UR8, 0x2, URZ ;  /* 0x00000002080478a5 */ /* 0x000fe2000f8e02ff */
[----:B------:R-:W-:Y:S01]  /*0c00*/  STS.U16 [R15+UR10+0x600], R28 ;  /* 0x0006001c0f007988 */ /* 0x000fe2000800040a */
[----:B------:R-:W-:Y:S01]  /*0c10*/  USHF.L.U32 UR8, UR26, 0x15, URZ ;  /* 0x000000151a087899 */ /* 0x000fe200080006ff */
[----:B------:R-:W-:Y:S02]  /*0c20*/  IMAD R5, R4, UR9, RZ ;  /* 0x0000000904057c24 */ /* 0x000fe4000f8e02ff */
[----:B------:R-:W-:Y:S01]  /*0c30*/  STS.U16 [R17+UR10+0x280], R14 ;  /* 0x0002800e11007988 */ /* 0x000fe2000800040a */
[----:B------:R-:W-:Y:S01]  /*0c40*/  ULOP3.LUT UR8, UR8, 0x600000, URZ, 0xc0, !UPT ;  /* 0x0060000008087892 */ /* 0x000fe2000f8ec0ff */
[----:B------:R-:W-:Y:S01]  /*0c50*/  IMAD.HI R4, R3, 0x2, RZ ;  /* 0x0000000203047827 */ /* 0x000fe200078e02ff */
[----:B------:R-:W-:Y:S01]  /*0c60*/  UMOV UR4, 0x1 ;  /* 0x0000000100047882 */ /* 0x000fe20000000000 */
[----:B------:R-:W-:Y:S01]  /*0c70*/  STS.U16 [R17+UR10+0x680], R30 ;  /* 0x0006801e11007988 */ /* 0x000fe2000800040a */
[----:B------:R-:W-:-:S02]  /*0c80*/  UIADD3 UR12, UPT, UPT, UR11, UR8, URZ ;  /* 0x000000080b0c7290 */ /* 0x000fc4000fffe0ff */
[----:B------:R-:W-:-:S04]  /*0c90*/  @!UP1 UIADD3 UR14, UPT, UPT, -UR4, 0x100000, URZ ;  /* 0x00100000040e9890 */ /* 0x000fc8000fffe1ff */
[----:B------:R-:W-:Y:S02]  /*0ca0*/  @!UP1 USHF.L.U32 UR15, UR14, 0xb, URZ ;  /* 0x0000000b0e0f9899 */ /* 0x000fe400080006ff */
[----:B------:R-:W-:Y:S01]  /*0cb0*/  @!UP1 USHF.L.U32 UR14, UR14, 0x1, URZ ;  /* 0x000000010e0e9899 */ /* 0x000fe200080006ff */
[----:B------:R-:W-:Y:S01]  /*0cc0*/  IMAD R3, R6, 0x8, R5 ;  /* 0x0000000806037824 */ /* 0x000fe200078e0205 */
[----:B------:R-:W-:Y:S01]  /*0cd0*/  STS.U16 [R19+UR10+0x300], R16 ;  /* 0x0003001013007988 */ /* 0x000fe2000800040a */
[----:B------:R-:W-:Y:S02]  /*0ce0*/  IADD3.X R8, PT, PT, R4, UR5, R47, P0, P1 ;  /* 0x0000000504087c10 */ /* 0x000fe400087e242f */
[C---:B------:R-:W-:Y:S01]  /*0cf0*/  IMAD R4, R6.reuse, 0x8, R3 ;  /* 0x0000000806047824 */ /* 0x040fe200078e0203 */
[----:B------:R-:W-:Y:S01]  /*0d00*/  STS.U16 [R19+UR10+0x700], R32 ;  /* 0x0007002013007988 */ /* 0x000fe2000800040a */
[C---:B------:R-:W-:Y:S02]  /*0d10*/  LEA R52, P0, R5.reuse, R46, 0x1 ;  /* 0x0000002e05347211 */ /* 0x040fe400078008ff */
[----:B------:R-:W-:Y:S01]  /*0d20*/  IMAD R6, R6, 0x8, R4 ;  /* 0x0000000806067824 */ /* 0x000fe200078e0204 */
[----:B------:R-:W-:Y:S01]  /*0d30*/  STS.U16 [R11+UR10+0x380], R18 ;  /* 0x000380120b007988 */ /* 0x000fe2000800040a */
[----:B------:R-:W-:-:S02]  /*0d40*/  LEA.HI.X.SX32 R53, R5, R8, 0x1, P0 ;  /* 0x0000000805357211 */ /* 0x000fc400000f0eff */
[CC--:B------:R-:W-:Y:S01]  /*0d50*/  LEA R48, P0, R4.reuse, R46.reuse, 0x1 ;  /* 0x0000002e04307211 */ /* 0x0c0fe200078008ff */
[----:B------:R2:W-:Y:S01]  /*0d60*/  STS.U16 [R11+UR10+0x780], R7 ;  /* 0x000780070b007988 */ /* 0x0005e2000800040a */
[----:B------:R-:W-:Y:S02]  /*0d70*/  LEA R50, P1, R3, R46, 0x1 ;  /* 0x0000002e03327211 */ /* 0x000fe400078208ff */
[----:B------:R-:W-:Y:S01]  /*0d80*/  LEA.HI.X.SX32 R49, R4, R8, 0x1, P0 ;  /* 0x0000000804317211 */ /* 0x000fe200000f0eff */
[----:B------:R-:W-:Y:S01]  /*0d90*/  STTM.x16 tmem[UR12], RZ ;  /* 0x000000ff000079ed */ /* 0x000fe2000824000c */
[----:B------:R-:W3:Y:S02]  /*0da0*/  FENCE.VIEW.ASYNC.T ;  /* 0x00000000000073c6 */ /* 0x000ee40000000200 */
[----:B---3--:R-:W-:Y:S01]  /*0db0*/  BAR.SYNC.DEFER_BLOCKING 0x0 ;  /* 0x0000000000007b1d */ /* 0x008fe20000010000 */
[----:B------:R-:W-:Y:S02]  /*0dc0*/  ISETP.LT.AND P0, PT, RZ, UR30, PT ;  /* 0x0000001eff007c0c */ /* 0x000fe4000bf01270 */
[----:B------:R-:W-:-:S02]  /*0dd0*/  LEA R46, P2, R6, R46, 0x1 ;  /* 0x0000002e062e7211 */ /* 0x000fc400078408ff */
[-C--:B------:R-:W-:Y:S02]  /*0de0*/  LEA.HI.X.SX32 R51, R3, R8.reuse, 0x1, P1 ;  /* 0x0000000803337211 */ /* 0x080fe400008f0eff */
[----:B------:R-:W-:Y:S02]  /*0df0*/  LEA.HI.X.SX32 R47, R6, R8, 0x1, P2 ;  /* 0x00000008062f7211 */ /* 0x000fe400010f0eff */
[----:B------:R-:W-:Y:S02]  /*0e00*/  PRMT R6, RZ, 0x7610, R6 ;  /* 0x00007610ff067816 */ /* 0x000fe40000000006 */
[----:B------:R-:W-:Y:S02]  /*0e10*/  PRMT R8, RZ, 0x7610, R8 ;  /* 0x00007610ff087816 */ /* 0x000fe40000000008 */
[----:B-1----:R-:W-:Y:S01]  /*0e20*/  PRMT R12, RZ, 0x7610, R12 ;  /* 0x00007610ff0c7816 */ /* 0x002fe2000000000c */
[----:B------:R-:W-:-:S04]  /*0e30*/  @!UP1 UIADD3 UR16, UPT, UPT, -UR4, 0x100000, URZ ;  /* 0x0010000004109890 */ /* 0x000fc8000fffe1ff */
[----:B------:R-:W-:Y:S02]  /*0e40*/  @!UP1 USHF.L.U32 UR17, UR16, 0xb, URZ ;  /* 0x0000000b10119899 */ /* 0x000fe400080006ff */
[----:B------:R-:W-:Y:S02]  /*0e50*/  @!UP1 USHF.L.U32 UR16, UR16, 0x1, URZ ;  /* 0x0000000110109899 */ /* 0x000fe400080006ff */
[----:B------:R-:W-:Y:S01]  /*0e60*/  UIADD3 UR22, UPT, UPT, UR10, 0x1400, URZ ;  /* 0x000014000a167890 */ /* 0x000fe2000fffe0ff */
[--C-:B------:R-:W-:Y:S01]  /*0e70*/  SHF.R.U32.HI R36, RZ, 0x5, R2.reuse ;  /* 0x00000005ff247819 */ /* 0x100fe20000011602 */
[----:B------:R-:W-:Y:S01]  /*0e80*/  UIADD3 UR31, UPT, UPT, UR11, 0x10, URZ ;  /* 0x000000100b1f7890 */ /* 0x000fe2000fffe0ff */
[----:B--2---:R-:W-:Y:S01]  /*0e90*/  P2R R7, PR, RZ, 0x8 ;  /* 0x00000008ff077803 */ /* 0x004fe20000000000 */
[----:B------:R-:W1:Y:S02]  /*0ea0*/  FENCE.VIEW.ASYNC.S ;  /* 0x00000000000073c6 */ /* 0x000e640000000000 */
[----:B-1----:R1:W2:Y:S02]  /*0eb0*/  @!UP2 SYNCS.EXCH.64 URZ, [UR10+0x1c00], UR14 ;  /* 0x001c000e0affa5b2 */ /* 0x0022a40008000100 */
[----:B--2---:R-:W-:Y:S01]  /*0ec0*/  BAR.SYNC.DEFER_BLOCKING 0x0 ;  /* 0x0000000000007b1d */ /* 0x004fe20000010000 */
[----:B------:R-:W-:Y:S01]  /*0ed0*/  SHF.R.S32.HI R4, RZ, 0x6, R2 ;  /* 0x00000006ff047819 */ /* 0x000fe20000011402 */
[----:B------:R-:W-:-:S04]  /*0ee0*/  @!UP1 UIADD3 UR4, UPT, UPT, -UR4, 0x100000, URZ ;  /* 0x0010000004049890 */ /* 0x000fc8000fffe1ff */
[----:B------:R-:W-:Y:S02]  /*0ef0*/  @!UP1 USHF.L.U32 UR5, UR4, 0xb, URZ ;  /* 0x0000000b04059899 */ /* 0x000fe400080006ff */
[----:B------:R-:W-:Y:S01]  /*0f00*/  @!UP1 USHF.L.U32 UR4, UR4, 0x1, URZ ;  /* 0x0000000104049899 */ /* 0x000fe200080006ff */
[----:B------:R-:W-:Y:S01]  /*0f10*/  ISETP.EQ.U32.AND P1, PT, RZ, UR26, P0 ;  /* 0x0000001aff007c0c */ /* 0x000fe20008722070 */
[----:B-1----:R-:W1:Y:S01]  /*0f20*/  LDCU.64 UR14, c[0x0][0x3d0] ;  /* 0x00007a00ff0e77ac */ /* 0x002e620008000a00 */
[----:B------:R-:W2:Y:S04]  /*0f30*/  @P0 LDG.E.U16 R6, desc[UR20][R52.64] ;  /* 0x0000001434060981 */ /* 0x000ea8000c1e1500 */
[----:B------:R-:W3:Y:S04]  /*0f40*/  @P0 LDG.E.U16 R8, desc[UR20][R50.64] ;  /* 0x0000001432080981 */ /* 0x000ee8000c1e1500 */
[----:B------:R-:W4:Y:S04]  /*0f50*/  @P0 LDG.E.U16 R10, desc[UR20][R48.64] ;  /* 0x00000014300a0981 */ /* 0x000f28000c1e1500 */
[----:B------:R-:W4:Y:S01]  /*0f60*/  @P0 LDG.E.U16 R12, desc[UR20][R46.64] ;  /* 0x000000142e0c0981 */ /* 0x000f22000c1e1500 */
[----:B------:R-:W-:Y:S01]  /*0f70*/  SGXT R4, R4, 0x1 ;  /* 0x000000010404781a */ /* 0x000fe20000000200 */
[----:B------:R-:W-:Y:S01]  /*0f80*/  VOTEU.ALL UP2, P3 ;  /* 0x0000000000ff7886 */ /* 0x000fe20001840000 */
[----:B-1----:R-:W-:Y:S01]  /*0f90*/  UIMAD UR14, UR7, UR14, URZ ;  /* 0x0000000e070e72a4 */ /* 0x002fe2000f8e02ff */
[----:B------:R-:W-:-:S02]  /*0fa0*/  LOP3.LUT R37, R2, 0x1f, RZ, 0xc0, !PT ;  /* 0x0000001f02257812 */ /* 0x000fc400078ec0ff */
[----:B------:R-:W-:Y:S01]  /*0fb0*/  LOP3.LUT R3, R9, 0x90, R4, 0x78, !PT ;  /* 0x0000009009037812 */ /* 0x000fe200078e7804 */
[----:B------:R1:W0:Y:S01]  /*0fc0*/  @!UP2 SYNCS.EXCH.64 URZ, [UR10+0x1c08], UR16 ;  /* 0x001c08100affa5b2 */ /* 0x0002220008000100 */
[----:B------:R-:W-:Y:S01]  /*0fd0*/  VOTEU.ALL UP2, P3 ;  /* 0x0000000000ff7886 */ /* 0x000fe20001840000 */
[----:B------:R-:W-:Y:S02]  /*0fe0*/  SGXT.U32 R36, R36, 0x2 ;  /* 0x000000022424781a */ /* 0x000fe40000000000 */
[----:B--2---:R1:W-:Y:S04]  /*0ff0*/  STS.U16 [R3+UR10+0x1000], R6 ;  /* 0x0010000603007988 */ /* 0x0043e8000800040a */
[----:B---3--:R1:W-:Y:S04]  /*1000*/  STS.U16 [R3+UR10+0x1100], R8 ;  /* 0x0011000803007988 */ /* 0x0083e8000800040a */
[----:B----4-:R1:W-:Y:S04]  /*1010*/  STS.U16 [R3+UR10+0x1200], R10 ;  /* 0x0012000a03007988 */ /* 0x0103e8000800040a */
[----:B------:R1:W-:Y:S01]  /*1020*/  STS.U16 [R3+UR10+0x1300], R12 ;  /* 0x0013000c03007988 */ /* 0x0003e2000800040a */
[----:B0-----:R0:W-:Y:S06]  /*1030*/  MEMBAR.ALL.CTA ;  /* 0x0000000000007992 */ /* 0x0011ec0000008000 */
[----:B0-----:R-:W-:Y:S04]  /*1040*/  FENCE.VIEW.ASYNC.S ;  /* 0x00000000000073c6 */ /* 0x001fe80000000000 */
[----:B------:R-:W0:Y:S02]  /*1050*/  FENCE.VIEW.ASYNC.S ;  /* 0x00000000000073c6 */ /* 0x000e240000000000 */
[----:B0-----:R1:W0:Y:S02]  /*1060*/  @!UP2 SYNCS.EXCH.64 URZ, [UR10+0x1400], UR4 ;  /* 0x001400040affa5b2 */ /* 0x0012240008000100 */
[----:B0-----:R-:W-:Y:S06]  /*1070*/  BAR.SYNC.DEFER_BLOCKING 0x0 ;  /* 0x0000000000007b1d */ /* 0x001fec0000010000 */
[----:B-1----:R-:W-:Y:S05]  /*1080*/  @!P1 BRA `(.L_x_6) ;  /* 0x0000000000409947 */ /* 0x002fea0003800000 */
[----:B------:R-:W-:Y:S02]  /*1090*/  USHF.R.U32.HI UR16, URZ, 0x4, UR10 ;  /* 0x00000004ff107899 */ /* 0x000fe4000801160a */
[----:B------:R-:W-:Y:S02]  /*10a0*/  UIADD3 UR4, UPT, UPT, UR10, 0x1000, URZ ;  /* 0x000010000a047890 */ /* 0x000fe4000fffe0ff */
[----:B------:R-:W-:Y:S02]  /*10b0*/  USGXT.U32 UR16, UR16, 0xe ;  /* 0x0000000e1010789a */ /* 0x000fe40008000000 */
[----:B------:R-:W-:Y:S02]  /*10c0*/  USHF.R.U32.HI UR4, URZ, 0x4, UR4 ;  /* 0x00000004ff047899 */ /* 0x000fe40008011604 */
[----:B------:R-:W-:Y:S02]  /*10d0*/  ULOP3.LUT UR16, UR16, 0x800000, URZ, 0xfc, !UPT ;  /* 0x0080000010107892 */ /* 0x000fe4000f8efcff */
[----:B------:R-:W-:Y:S01]  /*10e0*/  USGXT.U32 UR18, UR4, 0xe ;  /* 0x0000000e0412789a */ /* 0x000fe20008000000 */
[----:B------:R-:W-:-:S02]  /*10f0*/  UMOV UR5, URZ ;  /* 0x000000ff00057c82 */ /* 0x000fc40008000000 */
[----:B------:R-:W-:Y:S01]  /*1100*/  UMOV UR4, UR22 ;  /* 0x0000001600047c82 */ /* 0x000fe20008000000 */
[----:B------:R-:W-:Y:S01]  /*1110*/  UMOV UR24, 0x0 ;  /* 0x0000000000187882 */ /* 0x000fe20000000000 */
[----:B------:R-:W-:Y:S01]  /*1120*/  UMOV UR25, 0x8088010 ;  /* 0x0808801000197882 */ /* 0x000fe20000000000 */
[----:B------:R-:W-:Y:S01]  /*1130*/  UMOV UR17, 0x40004040 ;  /* 0x4000404000117882 */ /* 0x000fe20000000000 */
[----:B------:R-:W-:Y:S01]  /*1140*/  UMOV UR19, 0xc0004010 ;  /* 0xc000401000137882 */ /* 0x000fe20000000000 */
[----:B------:R-:W-:Y:S01]  /*1150*/  UMOV UR4, UR4 ;  /* 0x0000000400047c82 */ /* 0x000fe20008000000 */
[----:B------:R0:W-:Y:S01]  /*1160*/  UTCHMMA gdesc[UR16], gdesc[UR18], tmem[UR31], tmem[UR24], idesc[UR25], !UPT ;  /* 0x00ff1812100075ea */ /* 0x0001e2000f80001f */
[----:B------:R0:W-:Y:S01]  /*1170*/  UTCBAR [UR4], URZ ;  /* 0x000000ff040073e9 */ /* 0x0001e200080000ff */
[----:B------:R-:W-:Y:S02]  /*1180*/  NOP ;  /* 0x0000000000007918 */ /* 0x000fe40000000000 */
.L_x_6:
[----:B------:R-:W-:Y:S05]  /*1190*/  @!P0 BRA `(.L_x_7) ;  /* 0x0000000000088947 */ /* 0x000fea0003800000 */
[----:B------:R-:W1:Y:S02]  /*11a0*/  SYNCS.PHASECHK.TRANS64.TRYWAIT P2, [UR10+0x1400], RZ ;  /* 0x001400ffff0075a7 */ /* 0x000e64000804110a */
[----:B-1----:R-:W-:Y:S05]  /*11b0*/  @!P2 BRA `(.L_x_8) ;  /* 0x0000004800aca947 */ /* 0x002fea0003800000 */
.L_x_7:
[----:B------:R-:W-:Y:S01]  /*11c0*/  BAR.SYNC.DEFER_BLOCKING 0x0 ;  /* 0x0000000000007b1d */ /* 0x000fe20000010000 */
[----:B------:R-:W-:Y:S01]  /*11d0*/  IMAD R41, R36, R45, RZ ;  /* 0x0000002d24297224 */ /* 0x000fe200078e02ff */
[----:B------:R-:W-:Y:S01]  /*11e0*/  USHF.L.U32 UR8, UR14, 0x1, URZ ;  /* 0x000000010e087899 */ /* 0x000fe200080006ff */
[----:B------:R-:W-:Y:S01]  /*11f0*/  IMAD R37, R37, UR15, RZ ;  /* 0x0000000f25257c24 */ /* 0x000fe2000f8e02ff */
[----:B0-----:R-:W-:Y:S01]  /*1200*/  UIMAD.WIDE UR4, UR14, 0x2, URZ ;  /* 0x000000020e0478a5 */ /* 0x001fe2000f8e02ff */
[----:B------:R-:W-:Y:S01]  /*1210*/  IMAD R44, R45, 0x4, R41 ;  /* 0x000000042d2c7824 */ /* 0x000fe200078e0229 */
[----:B------:R-:W-:Y:S01]  /*1220*/  LOP3.LUT P6, RZ, R2, 0x7f, RZ, 0xc0, !PT ;  /* 0x0000007f02ff7812 */ /* 0x000fe200078cc0ff */
[C---:B------:R-:W-:Y:S01]  /*1230*/  IMAD.SHL.U32 R39, R37.reuse, 0x2, RZ ;  /* 0x0000000225277824 */ /* 0x040fe200078e00ff */
[----:B------:R-:W0:Y:S01]  /*1240*/  LDTM.x32 R4, tmem[UR12+0x10] ;  /* 0x0000100c000479ee */ /* 0x000e2200082c0000 */
[----:B------:R-:W-:Y:S01]  /*1250*/  IMAD.HI R36, R37, 0x2, RZ ;  /* 0x0000000225247827 */ /* 0x000fe200078e02ff */
[----:B------:R-:W-:-:S02]  /*1260*/  UISETP.GT.AND UP2, UPT, UR6, -0x1, UPT ;  /* 0xffffffff0600788c */ /* 0x000fc4000bf44270 */
[----:B------:R-:W-:Y:S01]  /*1270*/  IADD3 R54, P2, P3, R39, UR8, R54 ;  /* 0x0000000827367c10 */ /* 0x000fe2000fb5e036 */
[----:B------:R-:W-:-:S03]  /*1280*/  IMAD R37, R45, 0x4, R44 ;  /* 0x000000042d257824 */ /* 0x000fc600078e022c */
[----:B------:R-:W-:Y:S01]  /*1290*/  IADD3.X R56, PT, PT, R36, UR5, R55, P2, P3 ;  /* 0x0000000524387c10 */ /* 0x000fe200097e6437 */
[----:B------:R-:W-:Y:S01]  /*12a0*/  IMAD R45, R45, 0x4, R37 ;  /* 0x000000042d2d7824 */ /* 0x000fe200078e0225 */
[-C--:B------:R-:W-:Y:S02]  /*12b0*/  LEA R42, P2, R41, R54.reuse, 0x1 ;  /* 0x00000036292a7211 */ /* 0x080fe400078408ff */
[-C--:B------:R-:W-:Y:S02]  /*12c0*/  LEA R38, P4, R37, R54.reuse, 0x1 ;  /* 0x0000003625267211 */ /* 0x080fe400078808ff */
[-C--:B------:R-:W-:Y:S02]  /*12d0*/  LEA R40, P3, R44, R54.reuse, 0x1 ;  /* 0x000000362c287211 */ /* 0x080fe400078608ff */
[----:B------:R-:W-:Y:S01]  /*12e0*/  LEA R36, P5, R45, R54, 0x1 ;  /* 0x000000362d247211 */ /* 0x000fe200078a08ff */
[----:B------:R-:W1:Y:S01]  /*12f0*/  @!P6 SYNCS.CCTL.IV [UR10+0x1400] ;  /* 0x00140000ff00e9b1 */ /* 0x000e62000800000a */
[-C--:B------:R-:W-:Y:S01]  /*1300*/  LEA.HI.X.SX32 R43, R41, R56.reuse, 0x1, P2 ;  /* 0x00000038292b7211 */ /* 0x080fe200010f0eff */
[----:B------:R-:W-:Y:S01]  /*1310*/  NOP ;  /* 0x0000000000007918 */ /* 0x000fe20000000000 */
[----:B------:R-:W-:-:S02]  /*1320*/  LEA.HI.X.SX32 R39, R37, R56, 0x1, P4 ;  /* 0x0000003825277211 */ /* 0x000fc400020f0eff */
[-C--:B------:R-:W-:Y:S02]  /*1330*/  LEA.HI.X.SX32 R41, R44, R56.reuse, 0x1, P3 ;  /* 0x000000382c297211 */ /* 0x080fe400018f0eff */
[----:B------:R-:W-:Y:S01]  /*1340*/  LEA.HI.X.SX32 R37, R45, R56, 0x1, P5 ;  /* 0x000000382d257211 */ /* 0x000fe200028f0eff */
[----:B0-----:R-:W-:Y:S01]  /*1350*/  FMUL R44, R20, UR13 ;  /* 0x0000000d142c7c20 */ /* 0x001fe20008400000 */
[----:B------:R-:W-:Y:S01]  /*1360*/  FMUL R45, R21, UR13 ;  /* 0x0000000d152d7c20 */ /* 0x000fe20008400000 */
[----:B------:R-:W-:Y:S01]  /*1370*/  FMUL R54, R22, UR13 ;  /* 0x0000000d16367c20 */ /* 0x000fe20008400000 */
[----:B------:R-:W-:Y:S01]  /*1380*/  FMUL R55, R23, UR13 ;  /* 0x0000000d17377c20 */ /* 0x000fe20008400000 */
[----:B------:R-:W-:Y:S01]  /*1390*/  PRMT R20, RZ, 0x7610, R20 ;  /* 0x00007610ff147816 */ /* 0x000fe20000000014 */
[----:B------:R-:W-:Y:S01]  /*13a0*/  FMUL R5, R5, UR13 ;  /* 0x0000000d05057c20 */ /* 0x000fe20008400000 */
[----:B------:R-:W-:Y:S01]  /*13b0*/  PRMT R22, RZ, 0x7610, R22 ;  /* 0x00007610ff167816 */ /* 0x000fe20000000016 */
[----:B------:R-:W-:Y:S01]  /*13c0*/  FMUL R4, R4, UR13 ;  /* 0x0000000d04047c20 */ /* 0x000fe20008400000 */
[----:B------:R-:W-:Y:S01]  /*13d0*/  PRMT R21, RZ, 0x7610, R21 ;  /* 0x00007610ff157816 */ /* 0x000fe20000000015 */
[----:B------:R-:W-:Y:S01]  /*13e0*/  FMUL R6, R6, UR13 ;  /* 0x0000000d06067c20 */ /* 0x000fe20008400000 */
[----:B------:R-:W-:Y:S01]  /*13f0*/  PRMT R23, RZ, 0x7610, R23 ;  /* 0x00007610ff177816 */ /* 0x000fe20000000017 */
[----:B------:R0:W5:Y:S01]  /*1400*/  @P0 LDG.E.U16 R20, desc[UR20][R42.64] ;  /* 0x000000142a140981 */ /* 0x000162000c1e1500 */
[C---:B------:R-:W-:Y:S01]  /*1410*/  ISETP.GT.AND P5, PT, R0.reuse, RZ, PT ;  /* 0x000000ff0000720c */ /* 0x040fe20003fa4270 */
[----:B------:R-:W-:Y:S01]  /*1420*/  FMUL R7, R7, UR13 ;  /* 0x0000000d07077c20 */ /* 0x000fe20008400000 */
[----:B------:R-:W-:Y:S01]  /*1430*/  PLOP3.LUT P2, PT, PT, PT, UP2, 0x80, 0x8 ;  /* 0x000000000008781c */ /* 0x000fe20003f4f028 */
[----:B------:R0:W5:Y:S01]  /*1440*/  @P0 LDG.E.U16 R22, desc[UR20][R38.64] ;  /* 0x0000001426160981 */ /* 0x000162000c1e1500 */
[----:B------:R-:W-:Y:S01]  /*1450*/  ISETP.GT.AND P4, PT, R0, 0x1, PT ;  /* 0x000000010000780c */ /* 0x000fe20003f84270 */
[----:B------:R-:W-:Y:S01]  /*1460*/  FMUL R8, R8, UR13 ;  /* 0x0000000d08087c20 */ /* 0x000fe20008400000 */
[C---:B------:R-:W-:Y:S01]  /*1470*/  ISETP.GT.AND P3, PT, R0.reuse, 0x2, PT ;  /* 0x000000020000780c */ /* 0x040fe20003f64270 */
[----:B------:R0:W5:Y:S01]  /*1480*/  @P0 LDG.E.U16 R21, desc[UR20][R40.64] ;  /* 0x0000001428150981 */ /* 0x000162000c1e1500 */
[----:B------:R-:W-:Y:S01]  /*1490*/  FSEL R58, R5, -INF , P5 ;  /* 0xff800000053a7808 */ /* 0x000fe20002800000 */
[----:B------:R-:W-:Y:S01]  /*14a0*/  FMUL R9, R9, UR13 ;  /* 0x0000000d09097c20 */ /* 0x000fe20008400000 */
[----:B------:R-:W-:Y:S01]  /*14b0*/  ISETP.GT.AND P5, PT, R0, 0x3, PT ;  /* 0x000000030000780c */ /* 0x000fe20003fa4270 */
[----:B------:R0:W5:Y:S01]  /*14c0*/  @P0 LDG.E.U16 R23, desc[UR20][R36.64] ;  /* 0x0000001424170981 */ /* 0x000162000c1e1500 */
[----:B------:R-:W-:Y:S01]  /*14d0*/  FSEL R59, R6, -INF , P4 ;  /* 0xff800000063b7808 */ /* 0x000fe20002000000 */
[----:B------:R-:W-:Y:S01]  /*14e0*/  FMUL R10, R10, UR13 ;  /* 0x0000000d0a0a7c20 */ /* 0x000fe20008400000 */
[----:B------:R-:W-:Y:S01]  /*14f0*/  FSEL R57, R4, -INF , P2 ;  /* 0xff80000004397808 */ /* 0x000fe20001000000 */
[----:B------:R-:W-:Y:S01]  /*1500*/  FMUL R11, R11, UR13 ;  /* 0x0000000d0b0b7c20 */ /* 0x000fe20008400000 */
[----:B------:R-:W-:Y:S01]  /*1510*/  ISETP.GT.AND P4, PT, R0, 0x4, PT ;  /* 0x000000040000780c */ /* 0x000fe20003f84270 */
[----:B------:R-:W-:Y:S01]  /*1520*/  FMUL R12, R12, UR13 ;  /* 0x0000000d0c0c7c20 */ /* 0x000fe20008400000 */
[----:B------:R-:W-:Y:S01]  /*1530*/  FSEL R61, R7, -INF , P3 ;  /* 0xff800000073d7808 */ /* 0x000fe20001800000 */
[----:B------:R-:W-:Y:S01]  /*1540*/  FMUL R13, R13, UR13 ;  /* 0x0000000d0d0d7c20 */ /* 0x000fe20008400000 */
[----:B------:R-:W-:Y:S01]  /*1550*/  ISETP.GT.AND P3, PT, R0, 0x5, PT ;  /* 0x000000050000780c */ /* 0x000fe20003f64270 */
[----:B------:R-:W-:Y:S01]  /*1560*/  FMUL R14, R14, UR13 ;  /* 0x0000000d0e0e7c20 */ /* 0x000fe20008400000 */
[----:B------:R-:W-:Y:S01]  /*1570*/  FSEL R60, R8, -INF , P5 ;  /* 0xff800000083c7808 */ /* 0x000fe20002800000 */
[----:B------:R-:W-:Y:S01]  /*1580*/  FMUL R15, R15, UR13 ;  /* 0x0000000d0f0f7c20 */ /* 0x000fe20008400000 */
[----:B------:R-:W-:Y:S01]  /*1590*/  FMNMX3 R4, R57, R58, R59, !PT ;  /* 0x0000003a39047276 */ /* 0x000fe2000780003b */
        /* <DEDUP_REMOVED lines=21> */
[----:B------:R-:W-:Y:S01]  /*16f0*/  FSEL R67, R13, -INF , P3 ;  /* 0xff8000000d437808 */ /* 0x000fe20001800000 */
[----:B------:R-:W-:Y:S01]  /*1700*/  FMUL R31, R31, UR13 ;  /* 0x0000000d1f1f7c20 */ /* 0x000fe20008400000 */
[----:B------:R-:W-:Y:S01]  /*1710*/  ISETP.GT.AND P4, PT, R0, 0xa, PT ;  /* 0x0000000a0000780c */ /* 0x000fe20003f84270 */
[----:B------:R-:W-:Y:S01]  /*1720*/  FMUL R32, R32, UR13 ;  /* 0x0000000d20207c20 */ /* 0x000fe20008400000 */
[----:B------:R-:W-:Y:S01]  /*1730*/  ISETP.GT.AND P3, PT, R0, 0xb, PT ;  /* 0x0000000b0000780c */ /* 0x000fe20003f64270 */
[----:B------:R-:W-:Y:S01]  /*1740*/  FMUL R33, R33, UR13 ;  /* 0x0000000d21217c20 */ /* 0x000fe20008400000 */
[----:B------:R-:W-:Y:S01]  /*1750*/  FSEL R66, R14, -INF , P5 ;  /* 0xff8000000e427808 */ /* 0x000fe20002800000 */
[----:B------:R-:W-:Y:S01]  /*1760*/  FMUL R34, R34, UR13 ;  /* 0x0000000d22227c20 */ /* 0x000fe20008400000 */
[----:B------:R-:W-:Y:S01]  /*1770*/  FMNMX3 R4, R4, R65, R64, !PT ;  /* 0x0000004104047276 */ /* 0x000fe20007800040 */
[----:B------:R-:W-:Y:S01]  /*1780*/  FMUL R35, R35, UR13 ;  /* 0x0000000d23237c20 */ /* 0x000fe20008400000 */
[----:B------:R-:W-:-:S02]  /*1790*/  ISETP.GT.AND P2, PT, R0, 0xc, PT ;  /* 0x0000000c0000780c */ /* 0x000fc40003f44270 */
[----:B------:R-:W-:Y:S02]  /*17a0*/  ISETP.GT.AND P5, PT, R0, 0xd, PT ;  /* 0x0000000d0000780c */ /* 0x000fe40003fa4270 */
[----:B------:R-:W-:Y:S02]  /*17b0*/  FSEL R69, R15, -INF , P4 ;  /* 0xff8000000f457808 */ /* 0x000fe40002000000 */
[----:B------:R-:W-:Y:S02]  /*17c0*/  FSEL R68, R16, -INF , P3 ;  /* 0xff80000010447808 */ /* 0x000fe40001800000 */
[----:B------:R-:W-:Y:S02]  /*17d0*/  FMNMX3 R4, R4, R67, R66, !PT ;  /* 0x0000004304047276 */ /* 0x000fe40007800042 */
[C---:B------:R-:W-:Y:S02]  /*17e0*/  ISETP.GT.AND P4, PT, R0.reuse, 0xe, PT ;  /* 0x0000000e0000780c */ /* 0x040fe40003f84270 */
[----:B------:R-:W-:-:S02]  /*17f0*/  ISETP.GT.AND P3, PT, R0, 0xf, PT ;  /* 0x0000000f0000780c */ /* 0x000fc40003f64270 */
[----:B------:R-:W-:Y:S02]  /*1800*/  FSEL R70, R17, -INF , P2 ;  /* 0xff80000011467808 */ /* 0x000fe40001000000 */
[----:B------:R-:W-:Y:S02]  /*1810*/  FSEL R13, R18, -INF , P5 ;  /* 0xff800000120d7808 */ /* 0x000fe40002800000 */
[----:B------:R-:W-:Y:S02]  /*1820*/  FMNMX3 R4, R4, R69, R68, !PT ;  /* 0x0000004504047276 */ /* 0x000fe40007800044 */
[C---:B------:R-:W-:Y:S02]  /*1830*/  ISETP.GT.AND P2, PT, R0.reuse, 0x10, PT ;  /* 0x000000100000780c */ /* 0x040fe40003f44270 */
[----:B------:R-:W-:Y:S02]  /*1840*/  ISETP.GT.AND P5, PT, R0, 0x11, PT ;  /* 0x000000110000780c */ /* 0x000fe40003fa4270 */
[----:B------:R-:W-:-:S02]  /*1850*/  FSEL R10, R19, -INF , P4 ;  /* 0xff800000130a7808 */ /* 0x000fc40002000000 */
[----:B------:R-:W-:Y:S02]  /*1860*/  FSEL R11, R44, -INF , P3 ;  /* 0xff8000002c0b7808 */ /* 0x000fe40001800000 */
[----:B------:R-:W-:Y:S02]  /*1870*/  FMNMX3 R8, R4, R70, R13, !PT ;  /* 0x0000004604087276 */ /* 0x000fe4000780000d */
[C---:B------:R-:W-:Y:S02]  /*1880*/  ISETP.GT.AND P4, PT, R0.reuse, 0x12, PT ;  /* 0x000000120000780c */ /* 0x040fe40003f84270 */
[----:B------:R-:W-:Y:S02]  /*1890*/  ISETP.GT.AND P3, PT, R0, 0x13, PT ;  /* 0x000000130000780c */ /* 0x000fe40003f64270 */
[----:B------:R-:W-:Y:S02]  /*18a0*/  FSEL R6, R45, -INF , P2 ;  /* 0xff8000002d067808 */ /* 0x000fe40001000000 */
[----:B------:R-:W-:-:S02]  /*18b0*/  FSEL R7, R54, -INF , P5 ;  /* 0xff80000036077808 */ /* 0x000fc40002800000 */
[----:B------:R-:W-:Y:S02]  /*18c0*/  FMNMX3 R8, R8, R10, R11, !PT ;  /* 0x0000000a08087276 */ /* 0x000fe4000780000b */
[C---:B------:R-:W-:Y:S02]  /*18d0*/  ISETP.GT.AND P2, PT, R0.reuse, 0x14, PT ;  /* 0x000000140000780c */ /* 0x040fe40003f44270 */
[----:B------:R-:W-:Y:S02]  /*18e0*/  ISETP.GT.AND P5, PT, R0, 0x15, PT ;  /* 0x000000150000780c */ /* 0x000fe40003fa4270 */
[----:B------:R-:W-:Y:S02]  /*18f0*/  FSEL R4, R55, -INF , P4 ;  /* 0xff80000037047808 */ /* 0x000fe40002000000 */
[----:B------:R-:W-:Y:S02]  /*1900*/  FSEL R5, R24, -INF , P3 ;  /* 0xff80000018057808 */ /* 0x000fe40001800000 */
[----:B------:R-:W-:-:S02]  /*1910*/  FMNMX3 R12, R8, R6, R7, !PT ;  /* 0x00000006080c7276 */ /* 0x000fc40007800007 */
[C---:B------:R-:W-:Y:S02]  /*1920*/  ISETP.GT.AND P4, PT, R0.reuse, 0x16, PT ;  /* 0x000000160000780c */ /* 0x040fe40003f84270 */
[----:B------:R-:W-:Y:S02]  /*1930*/  ISETP.GT.AND P3, PT, R0, 0x17, PT ;  /* 0x000000170000780c */ /* 0x000fe40003f64270 */
[----:B------:R-:W-:Y:S02]  /*1940*/  FSEL R9, R25, -INF , P2 ;  /* 0xff80000019097808 */ /* 0x000fe40001000000 */
[----:B------:R-:W-:Y:S02]  /*1950*/  FSEL R8, R26, -INF , P5 ;  /* 0xff8000001a087808 */ /* 0x000fe40002800000 */
[----:B------:R-:W-:Y:S02]  /*1960*/  FMNMX3 R14, R12, R4, R5, !PT ;  /* 0x000000040c0e7276 */ /* 0x000fe40007800005 */
        /* <DEDUP_REMOVED lines=15> */
[----:B------:R-:W-:Y:S02]  /*1a60*/  ISETP.GT.AND P3, PT, R0, 0x1e, PT ;  /* 0x0000001e0000780c */ /* 0x000fe40003f64270 */
[----:B------:R-:W-:Y:S02]  /*1a70*/  FSEL R18, R33, -INF , P2 ;  /* 0xff80000021127808 */ /* 0x000fe40001000000 */
[----:B------:R-:W-:Y:S02]  /*1a80*/  FSEL R25, R34, -INF , P5 ;  /* 0xff80000022197808 */ /* 0x000fe40002800000 */
[----:B------:R-:W-:-:S02]  /*1a90*/  FMNMX3 R24, R24, R19, R16, !PT ;  /* 0x0000001318187276 */ /* 0x000fc40007800010 */
[----:B------:R-:W-:Y:S02]  /*1aa0*/  FSEL R27, R35, -INF , P3 ;  /* 0xff800000231b7808 */ /* 0x000fe40001800000 */
[----:B------:R-:W-:-:S04]  /*1ab0*/  FMNMX3 R24, R24, R18, R25, !PT ;  /* 0x0000001218187276 */ /* 0x000fc80007800019 */
[----:B------:R-:W-:-:S05]  /*1ac0*/  FMNMX3 R56, R24, -INF , R27, !PT ;  /* 0xff80000018387876 */ /* 0x000fca000780001b */
[--C-:B------:R-:W-:Y:S01]  /*1ad0*/  FADD R57, R57, -R56.reuse ;  /* 0x8000003839397221 */ /* 0x100fe20000000000 */
[--C-:B------:R-:W-:Y:S01]  /*1ae0*/  FADD R58, R58, -R56.reuse ;  /* 0x800000383a3a7221 */ /* 0x100fe20000000000 */
[--C-:B------:R-:W-:Y:S02]  /*1af0*/  FADD R59, R59, -R56.reuse ;  /* 0x800000383b3b7221 */ /* 0x100fe40000000000 */
[----:B------:R-:W-:Y:S01]  /*1b00*/  FMUL R24, R57, 1.4426950216293334961 ;  /* 0x3fb8aa3b39187820 */ /* 0x000fe20000400000 */
[----:B------:R-:W-:Y:S01]  /*1b10*/  FMUL R29, R58, 1.4426950216293334961 ;  /* 0x3fb8aa3b3a1d7820 */ /* 0x000fe20000400000 */
[----:B------:R-:W-:Y:S01]  /*1b20*/  FMUL R26, R59, 1.4426950216293334961 ;  /* 0x3fb8aa3b3b1a7820 */ /* 0x000fe20000400000 */
[--C-:B------:R-:W-:Y:S01]  /*1b30*/  FADD R61, R61, -R56.reuse ;  /* 0x800000383d3d7221 */ /* 0x100fe20000000000 */
[----:B------:R-:W-:Y:S02]  /*1b40*/  FADD R60, R60, -R56 ;  /* 0x800000383c3c7221 */ /* 0x000fe40000000000 */
[----:B------:R-:W-:Y:S01]  /*1b50*/  MUFU.EX2 R24, R24 ;  /* 0x0000001800187308 */ /* 0x000fe20000000800 */
[----:B------:R-:W-:Y:S01]  /*1b60*/  FMUL R31, R61, 1.4426950216293334961 ;  /* 0x3fb8aa3b3d1f7820 */ /* 0x000fe20000400000 */
[----:B------:R-:W-:-:S06]  /*1b70*/  FMUL R28, R60, 1.4426950216293334961 ;  /* 0x3fb8aa3b3c1c7820 */ /* 0x000fcc0000400000 */
[----:B------:R-:W2:Y:S01]  /*1b80*/  MUFU.EX2 R29, R29 ;  /* 0x0000001d001d7308 */ /* 0x000ea20000000800 */
[--C-:B------:R-:W-:Y:S01]  /*1b90*/  FADD R63, R63, -R56.reuse ;  /* 0x800000383f3f7221 */ /* 0x100fe20000000000 */
[----:B------:R-:W-:-:S06]  /*1ba0*/  FADD R62, R62, -R56 ;  /* 0x800000383e3e7221 */ /* 0x000fcc0000000000 */
[----:B------:R-:W3:Y:S01]  /*1bb0*/  MUFU.EX2 R26, R26 ;  /* 0x0000001a001a7308 */ /* 0x000ee20000000800 */
[----:B------:R-:W-:Y:S01]  /*1bc0*/  FMUL R33, R63, 1.4426950216293334961 ;  /* 0x3fb8aa3b3f217820 */ /* 0x000fe20000400000 */
[----:B------:R-:W-:-:S06]  /*1bd0*/  FADD R6, R6, -R56 ;  /* 0x8000003806067221 */ /* 0x000fcc0000000000 */
[----:B------:R-:W4:Y:S01]  /*1be0*/  MUFU.EX2 R31, R31 ;  /* 0x0000001f001f7308 */ /* 0x000f220000000800 */
[----:B------:R-:W-:Y:S01]  /*1bf0*/  FMUL R30, R62, 1.4426950216293334961 ;  /* 0x3fb8aa3b3e1e7820 */ /* 0x000fe20000400000 */
[--C-:B------:R-:W-:Y:S01]  /*1c00*/  FADD R65, R65, -R56.reuse ;  /* 0x8000003841417221 */ /* 0x100fe20000000000 */
[----:B------:R-:W-:Y:S01]  /*1c10*/  FMUL R6, R6, 1.4426950216293334961 ;  /* 0x3fb8aa3b06067820 */ /* 0x000fe20000400000 */
[----:B------:R-:W-:-:S04]  /*1c20*/  FADD R7, R7, -R56 ;  /* 0x8000003807077221 */ /* 0x000fc80000000000 */
[----:B------:R-:W0:Y:S01]  /*1c30*/  MUFU.EX2 R28, R28 ;  /* 0x0000001c001c7308 */ /* 0x000e220000000800 */
[----:B--2---:R-:W-:Y:S01]  /*1c40*/  FADD R63, R24, R29 ;  /* 0x0000001d183f7221 */ /* 0x004fe20000000000 */
[----:B------:R-:W-:Y:S01]  /*1c50*/  FMUL R35, R65, 1.4426950216293334961 ;  /* 0x3fb8aa3b41237820 */ /* 0x000fe20000400000 */
[----:B------:R-:W-:Y:S01]  /*1c60*/  FADD R64, R64, -R56 ;  /* 0x8000003840407221 */ /* 0x000fe20000000000 */
[----:B------:R-:W-:-:S04]  /*1c70*/  FMUL R7, R7, 1.4426950216293334961 ;  /* 0x3fb8aa3b07077820 */ /* 0x000fc80000400000 */
[----:B------:R-:W2:Y:S01]  /*1c80*/  MUFU.EX2 R33, R33 ;  /* 0x0000002100217308 */ /* 0x000ea20000000800 */
[--C-:B------:R-:W-:Y:S01]  /*1c90*/  FADD R4, R4, -R56.reuse ;  /* 0x8000003804047221 */ /* 0x100fe20000000000 */
[----:B------:R-:W-:Y:S01]  /*1ca0*/  FMUL R32, R64, 1.4426950216293334961 ;  /* 0x3fb8aa3b40207820 */ /* 0x000fe20000400000 */
[--C-:B------:R-:W-:Y:S01]  /*1cb0*/  FADD R67, R67, -R56.reuse ;  /* 0x8000003843437221 */ /* 0x100fe20000000000 */
[----:B------:R-:W-:-:S04]  /*1cc0*/  FADD R5, R5, -R56 ;  /* 0x8000003805057221 */ /* 0x000fc80000000000 */
[----:B------:R-:W0:Y:S01]  /*1cd0*/  MUFU.EX2 R30, R30 ;  /* 0x0000001e001e7308 */ /* 0x000e220000000800 */
[----:B------:R-:W-:Y:S01]  /*1ce0*/  FMUL R4, R4, 1.4426950216293334961 ;  /* 0x3fb8aa3b04047820 */ /* 0x000fe20000400000 */
[----:B------:R-:W-:-:S06]  /*1cf0*/  FMUL R45, R67, 1.4426950216293334961 ;  /* 0x3fb8aa3b432d7820 */ /* 0x000fcc0000400000 */
[----:B------:R3:W-:Y:S01]  /*1d00*/  MUFU.EX2 R58, R6 ;  /* 0x00000006003a7308 */ /* 0x0007e20000000800 */
[----:B------:R-:W-:Y:S01]  /*1d10*/  FADD R66, R66, -R56 ;  /* 0x8000003842427221 */ /* 0x000fe20000000000 */
[----:B------:R-:W-:Y:S01]  /*1d20*/  FMUL R5, R5, 1.4426950216293334961 ;  /* 0x3fb8aa3b05057820 */ /* 0x000fe20000400000 */
[----:B---3--:R-:W-:-:S05]  /*1d30*/  FADD R6, R26, R63 ;  /* 0x0000003f1a067221 */ /* 0x008fca0000000000 */
[----:B------:R-:W3:Y:S01]  /*1d40*/  MUFU.EX2 R35, R35 ;  /* 0x0000002300237308 */ /* 0x000ee20000000800 */
[----:B------:R-:W-:Y:S01]  /*1d50*/  FMUL R34, R66, 1.4426950216293334961 ;  /* 0x3fb8aa3b42227820 */ /* 0x000fe20000400000 */
[----:B------:R-:W-:-:S06]  /*1d60*/  FADD R69, R69, -R56 ;  /* 0x8000003845457221 */ /* 0x000fcc0000000000 */
[----:B------:R4:W-:Y:S02]  /*1d70*/  MUFU.EX2 R59, R7 ;  /* 0x00000007003b7308 */ /* 0x0009e40000000800 */
[----:B----4-:R-:W-:-:S06]  /*1d80*/  FADD R7, R31, R6 ;  /* 0x000000061f077221 */ /* 0x010fcc0000000000 */
[----:B------:R-:W4:Y:S01]  /*1d90*/  MUFU.EX2 R32, R32 ;  /* 0x0000002000207308 */ /* 0x000f220000000800 */
[----:B------:R-:W-:Y:S01]  /*1da0*/  FMUL R55, R69, 1.4426950216293334961 ;  /* 0x3fb8aa3b45377820 */ /* 0x000fe20000400000 */
[----:B------:R-:W-:-:S06]  /*1db0*/  FADD R68, R68, -R56 ;  /* 0x8000003844447221 */ /* 0x000fcc0000000000 */
[----:B------:R0:W-:Y:S02]  /*1dc0*/  MUFU.EX2 R62, R4 ;  /* 0x00000004003e7308 */ /* 0x0001e40000000800 */
[----:B0-----:R-:W-:-:S06]  /*1dd0*/  FADD R4, R28, R7 ;  /* 0x000000071c047221 */ /* 0x001fcc0000000000 */
[----:B------:R-:W0:Y:S01]  /*1de0*/  MUFU.EX2 R45, R45 ;  /* 0x0000002d002d7308 */ /* 0x000e220000000800 */
[----:B------:R-:W-:-:S07]  /*1df0*/  FMUL R44, R68, 1.4426950216293334961 ;  /* 0x3fb8aa3b442c7820 */ /* 0x000fce0000400000 */
[----:B------:R2:W-:Y:S01]  /*1e00*/  MUFU.EX2 R61, R5 ;  /* 0x00000005003d7308 */ /* 0x0005e20000000800 */
[----:B------:R-:W-:Y:S01]  /*1e10*/  FADD R70, R70, -R56 ;  /* 0x8000003846467221 */ /* 0x000fe20000000000 */
[----:B--2---:R-:W-:-:S06]  /*1e20*/  FADD R5, R33, R4 ;  /* 0x0000000421057221 */ /* 0x004fcc0000000000 */
[----:B------:R-:W2:Y:S01]  /*1e30*/  MUFU.EX2 R34, R34 ;  /* 0x0000002200227308 */ /* 0x000ea20000000800 */
[----:B------:R-:W-:Y:S01]  /*1e40*/  FADD R4, R30, R5 ;  /* 0x000000051e047221 */ /* 0x000fe20000000000 */
[----:B------:R-:W-:-:S03]  /*1e50*/  FADD R54, R13, -R56 ;  /* 0x800000380d367221 */ /* 0x000fc60000000000 */
[----:B---3--:R-:W-:-:S03]  /*1e60*/  FADD R5, R35, R4 ;  /* 0x0000000423057221 */ /* 0x008fc60000000000 */
[----:B------:R-:W3:Y:S01]  /*1e70*/  MUFU.EX2 R55, R55 ;  /* 0x0000003700377308 */ /* 0x000ee20000000800 */
[----:B------:R-:W-:Y:S01]  /*1e80*/  FMUL R70, R70, 1.4426950216293334961 ;  /* 0x3fb8aa3b46467820 */ /* 0x000fe20000400000 */
[----:B------:R-:W-:Y:S01]  /*1e90*/  FMUL R54, R54, 1.4426950216293334961 ;  /* 0x3fb8aa3b36367820 */ /* 0x000fe20000400000 */
[----:B----4-:R-:W-:Y:S01]  /*1ea0*/  FADD R4, R32, R5 ;  /* 0x0000000520047221 */ /* 0x010fe20000000000 */
[----:B------:R-:W-:-:S04]  /*1eb0*/  FADD R10, R10, -R56 ;  /* 0x800000380a0a7221 */ /* 0x000fc80000000000 */
[----:B------:R-:W4:Y:S01]  /*1ec0*/  MUFU.EX2 R44, R44 ;  /* 0x0000002c002c7308 */ /* 0x000f220000000800 */
[----:B0-----:R-:W-:Y:S01]  /*1ed0*/  FADD R5, R45, R4 ;  /* 0x000000042d057221 */ /* 0x001fe20000000000 */
[----:B------:R-:W-:Y:S01]  /*1ee0*/  FMUL R60, R10, 1.4426950216293334961 ;  /* 0x3fb8aa3b0a3c7820 */ /* 0x000fe20000400000 */
[----:B------:R-:W-:-:S05]  /*1ef0*/  FADD R10, R11, -R56 ;  /* 0x800000380b0a7221 */ /* 0x000fca0000000000 */
[----:B------:R-:W0:Y:S01]  /*1f00*/  MUFU.EX2 R13, R70 ;  /* 0x00000046000d7308 */ /* 0x000e220000000800 */
[----:B--2---:R-:W-:Y:S01]  /*1f10*/  FADD R4, R34, R5 ;  /* 0x0000000522047221 */ /* 0x004fe20000000000 */
[----:B------:R-:W-:-:S06]  /*1f20*/  FMUL R10, R10, 1.4426950216293334961 ;  /* 0x3fb8aa3b0a0a7820 */ /* 0x000fcc0000400000 */
[----:B------:R-:W2:Y:S01]  /*1f30*/  MUFU.EX2 R54, R54 ;  /* 0x0000003600367308 */ /* 0x000ea20000000800 */
[----:B---3--:R-:W-:-:S07]  /*1f40*/  FADD R5, R55, R4 ;  /* 0x0000000437057221 */ /* 0x008fce0000000000 */
[----:B------:R-:W3:Y:S01]  /*1f50*/  MUFU.EX2 R11, R60 ;  /* 0x0000003c000b7308 */ /* 0x000ee20000000800 */
[----:B----4-:R-:W-:-:S07]  /*1f60*/  FADD R4, R44, R5 ;  /* 0x000000052c047221 */ /* 0x010fce0000000000 */
[----:B------:R-:W4:Y:S01]  /*1f70*/  MUFU.EX2 R57, R10 ;  /* 0x0000000a00397308 */ /* 0x000f220000000800 */
[----:B0-----:R-:W-:Y:S01]  /*1f80*/  FADD R5, R13, R4 ;  /* 0x000000040d057221 */ /* 0x001fe20000000000 */
[----:B------:R-:W-:-:S03]  /*1f90*/  FADD R9, R9, -R56 ;  /* 0x8000003809097221 */ /* 0x000fc60000000000 */
[----:B--2---:R-:W-:Y:S01]  /*1fa0*/  FADD R4, R54, R5 ;  /* 0x0000000536047221 */ /* 0x004fe20000000000 */
[----:B------:R-:W-:-:S03]  /*1fb0*/  FMUL R9, R9, 1.4426950216293334961 ;  /* 0x3fb8aa3b09097820 */ /* 0x000fc60000400000 */
[----:B---3--:R-:W-:Y:S01]  /*1fc0*/  FADD R4, R11, R4 ;  /* 0x000000040b047221 */ /* 0x008fe20000000000 */
[--C-:B------:R-:W-:Y:S01]  /*1fd0*/  FADD R8, R8, -R56.reuse ;  /* 0x8000003808087221 */ /* 0x100fe20000000000 */
[----:B------:R-:W0:Y:S01]  /*1fe0*/  MUFU.EX2 R64, R9 ;  /* 0x0000000900407308 */ /* 0x000e220000000800 */
[----:B------:R-:W-:Y:S02]  /*1ff0*/  FADD R15, R15, -R56 ;  /* 0x800000380f0f7221 */ /* 0x000fe40000000000 */
[----:B------:R-:W-:Y:S01]  /*2000*/  FMUL R8, R8, 1.4426950216293334961 ;  /* 0x3fb8aa3b08087820 */ /* 0x000fe20000400000 */
[----:B----4-:R-:W-:Y:S01]  /*2010*/  FADD R5, R57, R4 ;  /* 0x0000000439057221 */ /* 0x010fe20000000000 */
[----:B------:R-:W-:-:S03]  /*2020*/  FMUL R15, R15, 1.4426950216293334961 ;  /* 0x3fb8aa3b0f0f7820 */ /* 0x000fc60000400000 */
[----:B------:R-:W-:Y:S01]  /*2030*/  FADD R4, R58, R5 ;  /* 0x000000053a047221 */ /* 0x000fe20000000000 */
[----:B------:R0:W2:Y:S01]  /*2040*/  MUFU.EX2 R63, R8 ;  /* 0x00000008003f7308 */ /* 0x0000a20000000800 */
[----:B------:R-:W-:Y:S02]  /*2050*/  FADD R12, R12, -R56 ;  /* 0x800000380c0c7221 */ /* 0x000fe40000000000 */
[----:B------:R-:W-:Y:S01]  /*2060*/  FADD R5, R59, R4 ;  /* 0x000000043b057221 */ /* 0x000fe20000000000 */
[--C-:B------:R-:W-:Y:S01]  /*2070*/  FADD R25, R25, -R56.reuse ;  /* 0x8000003819197221 */ /* 0x100fe20000000000 */
[----:B------:R-:W-:Y:S01]  /*2080*/  FMUL R12, R12, 1.4426950216293334961 ;  /* 0x3fb8aa3b0c0c7820 */ /* 0x000fe20000400000 */
[--C-:B------:R-:W-:Y:S01]  /*2090*/  FADD R14, R14, -R56.reuse ;  /* 0x800000380e0e7221 */ /* 0x100fe20000000000 */
[--C-:B------:R-:W-:Y:S01]  /*20a0*/  FADD R17, R17, -R56.reuse ;  /* 0x8000003811117221 */ /* 0x100fe20000000000 */
[----:B------:R2:W3:Y:S01]  /*20b0*/  MUFU.EX2 R66, R15 ;  /* 0x0000000f00427308 */ /* 0x0004e20000000800 */
[--C-:B------:R-:W-:Y:S01]  /*20c0*/  FADD R19, R19, -R56.reuse ;  /* 0x8000003813137221 */ /* 0x100fe20000000000 */
[--C-:B------:R-:W-:Y:S01]  /*20d0*/  FADD R16, R16, -R56.reuse ;  /* 0x8000003810107221 */ /* 0x100fe20000000000 */
[--C-:B------:R-:W-:Y:S01]  /*20e0*/  FADD R18, R18, -R56.reuse ;  /* 0x8000003812127221 */ /* 0x100fe20000000000 */
[----:B------:R-:W-:Y:S01]  /*20f0*/  FADD R4, R62, R5 ;  /* 0x000000053e047221 */ /* 0x000fe20000000000 */
[----:B------:R-:W-:Y:S01]  /*2100*/  FADD R27, R27, -R56 ;  /* 0x800000381b1b7221 */ /* 0x000fe20000000000 */
[----:B------:R-:W-:Y:S01]  /*2110*/  FMUL R25, R25, 1.4426950216293334961 ;  /* 0x3fb8aa3b19197820 */ /* 0x000fe20000400000 */
[----:B------:R-:W-:Y:S01]  /*2120*/  FMUL R14, R14, 1.4426950216293334961 ;  /* 0x3fb8aa3b0e0e7820 */ /* 0x000fe20000400000 */
[----:B------:R-:W4:Y:S01]  /*2130*/  MUFU.EX2 R65, R12 ;  /* 0x0000000c00417308 */ /* 0x000f220000000800 */
[----:B------:R-:W-:Y:S01]  /*2140*/  FMUL R17, R17, 1.4426950216293334961 ;  /* 0x3fb8aa3b11117820 */ /* 0x000fe20000400000 */
[----:B------:R-:W-:Y:S01]  /*2150*/  FMUL R19, R19, 1.4426950216293334961 ;  /* 0x3fb8aa3b13137820 */ /* 0x000fe20000400000 */
[----:B------:R-:W-:Y:S01]  /*2160*/  FMUL R16, R16, 1.4426950216293334961 ;  /* 0x3fb8aa3b10107820 */ /* 0x000fe20000400000 */
[----:B------:R-:W-:Y:S01]  /*2170*/  FMUL R18, R18, 1.4426950216293334961 ;  /* 0x3fb8aa3b12127820 */ /* 0x000fe20000400000 */
[----:B------:R-:W-:Y:S01]  /*2180*/  FADD R5, R61, R4 ;  /* 0x000000043d057221 */ /* 0x000fe20000000000 */
[----:B------:R-:W-:Y:S01]  /*2190*/  FMUL R27, R27, 1.4426950216293334961 ;  /* 0x3fb8aa3b1b1b7820 */ /* 0x000fe20000400000 */
[----:B------:R-:W-:Y:S01]  /*21a0*/  F2FP.F16.F32.PACK_AB R4, R29, R24 ;  /* 0x000000181d04723e */ /* 0x000fe200000000ff */
[----:B------:R3:W1:Y:S01]  /*21b0*/  MUFU.EX2 R68, R14 ;  /* 0x0000000e00447308 */ /* 0x0006620000000800 */
[----:B0-----:R-:W-:-:S07]  /*21c0*/  FADD R8, R64, R5 ;  /* 0x0000000540087221 */ /* 0x001fce0000000000 */
[----:B------:R4:W-:Y:S01]  /*21d0*/  MUFU.EX2 R67, R17 ;  /* 0x0000001100437308 */ /* 0x0009e20000000800 */
[----:B--2---:R-:W-:-:S07]  /*21e0*/  FADD R15, R63, R8 ;  /* 0x000000083f0f7221 */ /* 0x004fce0000000000 */
[----:B------:R-:W0:Y:S08]  /*21f0*/  MUFU.EX2 R70, R19 ;  /* 0x0000001300467308 */ /* 0x000e300000000800 */
[----:B------:R2:W-:Y:S08]  /*2200*/  MUFU.EX2 R60, R16 ;  /* 0x00000010003c7308 */ /* 0x0005f00000000800 */
[----:B------:R-:W0:Y:S08]  /*2210*/  MUFU.EX2 R69, R18 ;  /* 0x0000001200457308 */ /* 0x000e300000000800 */
[----:B------:R-:W-:Y:S08]  /*2220*/  MUFU.EX2 R25, R25 ;  /* 0x0000001900197308 */ /* 0x000ff00000000800 */
[----:B------:R-:W0:Y:S01]  /*2230*/  MUFU.EX2 R24, R27 ;  /* 0x0000001b00187308 */ /* 0x000e220000000800 */
[----:B---3--:R-:W-:Y:S01]  /*2240*/  FADD R14, R66, R15 ;  /* 0x0000000f420e7221 */ /* 0x008fe20000000000 */
[----:B------:R-:W-:-:S03]  /*2250*/  F2FP.F16.F32.PACK_AB R5, R31, R26 ;  /* 0x0000001a1f05723e */ /* 0x000fc600000000ff */
[----:B----4-:R-:W-:Y:S01]  /*2260*/  FADD R17, R65, R14 ;  /* 0x0000000e41117221 */ /* 0x010fe20000000000 */
[----:B------:R-:W-:Y:S02]  /*2270*/  F2FP.F16.F32.PACK_AB R10, R13, R44 ;  /* 0x0000002c0d0a723e */ /* 0x000fe400000000ff */
[----:B------:R-:W-:Y:S01]  /*2280*/  F2FP.F16.F32.PACK_AB R6, R33, R28 ;  /* 0x0000001c2106723e */ /* 0x000fe200000000ff */
[----:B-1----:R-:W-:Y:S01]  /*2290*/  FADD R26, R68, R17 ;  /* 0x00000011441a7221 */ /* 0x002fe20000000000 */
[----:B------:R-:W-:Y:S02]  /*22a0*/  F2FP.F16.F32.PACK_AB R7, R35, R30 ;  /* 0x0000001e2307723e */ /* 0x000fe400000000ff */
[----:B------:R-:W-:Y:S02]  /*22b0*/  F2FP.F16.F32.PACK_AB R8, R45, R32 ;  /* 0x000000202d08723e */ /* 0x000fe400000000ff */
[----:B------:R-:W-:Y:S02]  /*22c0*/  F2FP.F16.F32.PACK_AB R9, R55, R34 ;  /* 0x000000223709723e */ /* 0x000fe400000000ff */
[----:B------:R-:W-:-:S02]  /*22d0*/  F2FP.F16.F32.PACK_AB R11, R11, R54 ;  /* 0x000000360b0b723e */ /* 0x000fc400000000ff */
[----:B------:R-:W-:Y:S02]  /*22e0*/  F2FP.F16.F32.PACK_AB R12, R58, R57 ;  /* 0x000000393a0c723e */ /* 0x000fe400000000ff */
[----:B------:R-:W-:Y:S02]  /*22f0*/  F2FP.F16.F32.PACK_AB R13, R62, R59 ;  /* 0x0000003b3e0d723e */ /* 0x000fe400000000ff */
[----:B------:R-:W-:Y:S02]  /*2300*/  F2FP.F16.F32.PACK_AB R14, R64, R61 ;  /* 0x0000003d400e723e */ /* 0x000fe400000000ff */
[----:B------:R-:W-:Y:S02]  /*2310*/  F2FP.F16.F32.PACK_AB R15, R66, R63 ;  /* 0x0000003f420f723e */ /* 0x000fe400000000ff */
[----:B--2---:R-:W-:Y:S02]  /*2320*/  F2FP.F16.F32.PACK_AB R16, R68, R65 ;  /* 0x000000414410723e */ /* 0x004fe400000000ff */
[----:B0-----:R-:W-:-:S02]  /*2330*/  F2FP.F16.F32.PACK_AB R17, R70, R67 ;  /* 0x000000434611723e */ /* 0x001fc400000000ff */
[----:B------:R-:W-:Y:S02]  /*2340*/  F2FP.F16.F32.PACK_AB R18, R69, R60 ;  /* 0x0000003c4512723e */ /* 0x000fe400000000ff */
[----:B------:R-:W-:Y:S01]  /*2350*/  F2FP.F16.F32.PACK_AB R19, R24, R25 ;  /* 0x000000191813723e */ /* 0x000fe200000000ff */
[----:B------:R-:W-:Y:S06]  /*2360*/  @!P0 BRA `(.L_x_9) ;  /* 0x0000000000048947 */ /* 0x000fec0003800000 */
[----:B------:R0:W-:Y:S02]  /*2370*/  STTM.x16 tmem[UR12+0x30], R4 ;  /* 0x00003004000079ed */ /* 0x0001e4000824000c */
.L_x_9:
[----:B------:R-:W-:Y:S01]  /*2380*/  LOP3.LUT R44, R3, 0x20, RZ, 0x3c, !PT ;  /* 0x00000020032c7812 */ /* 0x000fe200078e3cff */
[----:B-----5:R1:W-:Y:S01]  /*2390*/  STS.U16 [R3+UR10+0x1000], R20 ;  /* 0x0010001403007988 */ /* 0x0203e2000800040a */
[----:B0-----:R-:W-:Y:S01]  /*23a0*/  FADD R4, -R56, -INF ;  /* 0xff80000038047421 */ /* 0x001fe20000000100 */
[----:B------:R-:W-:Y:S02]  /*23b0*/  FADD R67, R67, R26 ;  /* 0x0000001a43437221 */ /* 0x000fe40000000000 */
[----:B------:R1:W-:Y:S01]  /*23c0*/  STS.U16 [R3+UR10+0x1200], R22 ;  /* 0x0012001603007988 */ /* 0x0003e2000800040a */
[----:B------:R-:W-:Y:S01]  /*23d0*/  FMUL R26, R4, 1.4426950216293334961 ;  /* 0x3fb8aa3b041a7820 */ /* 0x000fe20000400000 */
[----:B------:R-:W-:Y:S02]  /*23e0*/  FADD R67, R70, R67 ;  /* 0x0000004346437221 */ /* 0x000fe40000000000 */
[----:B------:R1:W-:Y:S03]  /*23f0*/  STS.U16 [R44+UR10+0x1100], R21 ;  /* 0x001100152c007988 */ /* 0x0003e6000800040a */
[----:B------:R-:W0:Y:S01]  /*2400*/  MUFU.EX2 R26, R26 ;  /* 0x0000001a001a7308 */ /* 0x000e220000000800 */
[----:B------:R1:W-:Y:S01]  /*2410*/  STS.U16 [R44+UR10+0x1300], R23 ;  /* 0x001300172c007988 */ /* 0x0003e2000800040a */
[----:B------:R-:W2:Y:S02]  /*2420*/  FENCE.VIEW.ASYNC.T ;  /* 0x00000000000073c6 */ /* 0x000ea40000000200 */
[----:B--2---:R-:W-:Y:S06]  /*2430*/  BAR.SYNC.DEFER_BLOCKING 0x0 ;  /* 0x0000000000007b1d */ /* 0x004fec0000010000 */
[----:B------:R-:W2:Y:S01]  /*2440*/  LDTM.x16 R4, tmem[UR12] ;  /* 0x0000000c000479ee */ /* 0x000ea20008240000 */
[----:B------:R-:W-:Y:S01]  /*2450*/  NOP ;  /* 0x0000000000007918 */ /* 0x000fe20000000000 */
[----:B-1----:R-:W-:Y:S05]  /*2460*/  @!P0 BRA `(.L_x_10) ;  /* 0x0000000000448947 */ /* 0x002fea0003800000 */
[C---:B0-2---:R-:W-:Y:S01]  /*2470*/  FMUL R4, R26.reuse, R4 ;  /* 0x000000041a047220 */ /* 0x045fe20000400000 */
[C---:B------:R-:W-:Y:S01]  /*2480*/  FMUL R5, R26.reuse, R5 ;  /* 0x000000051a057220 */ /* 0x040fe20000400000 */
        /* <DEDUP_REMOVED lines=13> */
[----:B------:R-:W-:-:S04]  /*2560*/  FMUL R19, R26, R19 ;  /* 0x000000131a137220 */ /* 0x000fc80000400000 */
[----:B------:R1:W-:Y:S03]  /*2570*/  STTM.x16 tmem[UR12], R4 ;  /* 0x00000004000079ed */ /* 0x0003e6000824000c */
.L_x_10:
[----:B--2---:R-:W2:Y:S02]  /*2580*/  FENCE.VIEW.ASYNC.T ;  /* 0x00000000000073c6 */ /* 0x004ea40000000200 */
[----:B--2---:R-:W-:Y:S01]  /*2590*/  BAR.SYNC.DEFER_BLOCKING 0x0 ;  /* 0x0000000000007b1d */ /* 0x004fe20000010000 */
[----:B------:R-:W-:Y:S01]  /*25a0*/  FADD R60, R60, R67 ;  /* 0x000000433c3c7221 */ /* 0x000fe20000000000 */
[----:B------:R-:W-:Y:S01]  /*25b0*/  UIADD3 UR8, UPT, UPT, UR10, 0x1c00, URZ ;  /* 0x00001c000a087890 */ /* 0x000fe2000fffe0ff */
[----:B------:R-:W-:Y:S01]  /*25c0*/  FSEL R56, R56, -INF , P0 ;  /* 0xff80000038387808 */ /* 0x000fe20000000000 */
[----:B------:R-:W-:Y:S01]  /*25d0*/  UIADD3 UR13, UPT, UPT, UR11, 0x30, URZ ;  /* 0x000000300b0d7890 */ /* 0x000fe2000fffe0ff */
[----:B------:R-:W-:-:S04]  /*25e0*/  FADD R60, R69, R60 ;  /* 0x0000003c453c7221 */ /* 0x000fc80000000000 */
[----:B------:R-:W-:-:S04]  /*25f0*/  FADD R25, R25, R60 ;  /* 0x0000003c19197221 */ /* 0x000fc80000000000 */
[----:B------:R-:W-:-:S04]  /*2600*/  FADD R25, R24, R25 ;  /* 0x0000001918197221 */ /* 0x000fc80000000000 */
[----:B0-----:R-:W-:-:S05]  /*2610*/  FADD R25, R26, R25 ;  /* 0x000000191a197221 */ /* 0x001fca0000000000 */
[----:B------:R-:W-:Y:S01]  /*2620*/  FSEL R54, R25, 1, P0 ;  /* 0x3f80000019367808 */ /* 0x000fe20000000000 */
[----:B------:R0:W-:Y:S06]  /*2630*/  MEMBAR.ALL.CTA ;  /* 0x0000000000007992 */ /* 0x0001ec0000008000 */
[----:B0-----:R-:W0:Y:S02]  /*2640*/  FENCE.VIEW.ASYNC.S ;  /* 0x00000000000073c6 */ /* 0x001e240000000000 */
[----:B0-----:R-:W-:Y:S06]  /*2650*/  BAR.SYNC.DEFER_BLOCKING 0x0 ;  /* 0x0000000000007b1d */ /* 0x001fec0000010000 */
[----:B------:R-:W-:Y:S05]  /*2660*/  @!P1 BRA `(.L_x_11) ;  /* 0x0000000000649947 */ /* 0x000fea0003800000 */
[----:B------:R-:W-:Y:S01]  /*2670*/  UIADD3 UR4, UPT, UPT, UR10, 0x1000, URZ ;  /* 0x000010000a047890 */ /* 0x000fe2000fffe0ff */
[----:B------:R-:W-:Y:S01]  /*2680*/  BSSY.RECONVERGENT B0, `(.L_x_12) ;  /* 0x0000016000007945 */ /* 0x000fe20003800200 */
[----:B------:R-:W-:Y:S02]  /*2690*/  ELECT P0, URZ, PT ;  /* 0x0000000000ff782f */ /* 0x000fe40003800000 */
[----:B------:R-:W-:Y:S01]  /*26a0*/  USHF.R.U32.HI UR4, URZ, 0x4, UR4 ;  /* 0x00000004ff047899 */ /* 0x000fe20008011604 */
[----:B------:R-:W-:Y:S01]  /*26b0*/  UMOV UR16, 0xfffffffe ;  /* 0xfffffffe00107882 */ /* 0x000fe20000000000 */
[----:B------:R-:W-:Y:S02]  /*26c0*/  UMOV UR17, 0x7fffbfdf ;  /* 0x7fffbfdf00117882 */ /* 0x000fe40000000000 */
[----:B------:R-:W-:Y:S01]  /*26d0*/  USGXT.U32 UR4, UR4, 0xe ;  /* 0x0000000e0404789a */ /* 0x000fe20008000000 */
[----:B------:R-:W-:Y:S01]  /*26e0*/  UMOV UR5, URZ ;  /* 0x000000ff00057c82 */ /* 0x000fe20008000000 */
[----:B------:R-:W-:-:S02]  /*26f0*/  UIADD3 UR14, UPT, UPT, UR11, 0x38, URZ ;  /* 0x000000380b0e7890 */ /* 0x000fc4000fffe0ff */
[----:B------:R-:W-:Y:S01]  /*2700*/  UIADD3.64 UR16, UPT, UPT, UR4, -UR16, URZ ;  /* 0x8000001004107297 */ /* 0x000fe2000fffe0ff */
[----:B------:R-:W-:Y:S01]  /*2710*/  UMOV UR18, 0x0 ;  /* 0x0000000000127882 */ /* 0x000fe20000000000 */
[----:B------:R-:W-:Y:S01]  /*2720*/  UMOV UR19, 0x8040010 ;  /* 0x0804001000137882 */ /* 0x000fe20000000000 */
[----:B------:R-:W-:Y:S01]  /*2730*/  UMOV UR5, 0x80004020 ;  /* 0x8000402000057882 */ /* 0x000fe20000000000 */
[----:B------:R-:W-:Y:S01]  /*2740*/  UMOV UR24, 0x0 ;  /* 0x0000000000187882 */ /* 0x000fe20000000000 */
[----:B------:R-:W-:Y:S01]  /*2750*/  UMOV UR25, 0x8040010 ;  /* 0x0804001000197882 */ /* 0x000fe20000000000 */
[----:B------:R0:W-:Y:S03]  /*2760*/  UTCHMMA tmem[UR13], gdesc[UR4], tmem[UR11], tmem[UR18], idesc[UR19], UPT ;  /* 0x00ff12040d0079ea */ /* 0x0001e6000b80000b */
[----:B------:R0:W-:Y:S01]  /*2770*/  UTCHMMA tmem[UR14], gdesc[UR16], tmem[UR11], tmem[UR24], idesc[UR25], UPT ;  /* 0x00ff18100e0079ea */ /* 0x0001e2000b80000b */
[----:B------:R-:W-:Y:S05]  /*2780*/  @!P0 BRA `(.L_x_13) ;  /* 0x0000000000148947 */ /* 0x000fea0003800000 */
[----:B0-----:R-:W-:Y:S01]  /*2790*/  UMOV UR4, UR8 ;  /* 0x0000000800047c82 */ /* 0x001fe20008000000 */
[----:B------:R-:W-:Y:S02]  /*27a0*/  UMOV UR5, URZ ;  /* 0x000000ff00057c82 */ /* 0x000fe40008000000 */
[----:B------:R-:W-:Y:S02]  /*27b0*/  UMOV UR4, UR4 ;  /* 0x0000000400047c82 */ /* 0x000fe40008000000 */
[----:B------:R2:W-:Y:S01]  /*27c0*/  UTCBAR [UR4], URZ ;  /* 0x000000ff040073e9 */ /* 0x0005e200080000ff */
[----:B------:R-:W-:Y:S02]  /*27d0*/  NOP ;  /* 0x0000000000007918 */ /* 0x000fe40000000000 */
.L_x_13:
[----:B0-2---:R-:W-:Y:S05]  /*27e0*/  BSYNC.RECONVERGENT B0 ;  /* 0x0000000000007941 */ /* 0x005fea0003800200 */
.L_x_12:
[----:B------:R-:W-:Y:S05]  /*27f0*/  BRA `(.L_x_14) ;  /* 0x0000000000087947 */ /* 0x000fea0003800000 */
.L_x_11:
[----:B------:R-:W-:-:S09]  /*2800*/  UISETP.GE.AND UP2, UPT, UR6, URZ, UPT ;  /* 0x000000ff0600728c */ /* 0x000fd2000bf46270 */
[----:B------:R-:W-:Y:S05]  /*2810*/  BRA.U !UP2, `(.L_x_15) ;  /* 0x000000250a5c7547 */ /* 0x000fea000b800000 */
.L_x_14:
[----:B------:R-:W-:Y:S01]  /*2820*/  USHF.R.U32.HI UR5, URZ, 0x4, UR10 ;  /* 0x00000004ff057899 */ /* 0x000fe2000801160a */
[----:B------:R-:W-:Y:S01]  /*2830*/  IMAD.MOV.U32 R58, RZ, RZ, RZ ;  /* 0x000000ffff3a7224 */ /* 0x000fe200078e00ff */
[----:B------:R-:W-:Y:S01]  /*2840*/  UIADD3 UR4, UPT, UPT, UR10, 0x1800, URZ ;  /* 0x000018000a047890 */ /* 0x000fe2000fffe0ff */
[----:B------:R-:W-:Y:S01]  /*2850*/  IMAD.MOV.U32 R55, RZ, RZ, RZ ;  /* 0x000000ffff377224 */ /* 0x000fe200078e00ff */
[----:B------:R-:W-:Y:S01]  /*2860*/  USHF.L.U32 UR24, UR15, 0x5, URZ ;  /* 0x000000050f187899 */ /* 0x000fe200080006ff */
[----:B------:R-:W-:Y:S01]  /*2870*/  IMAD.MOV.U32 R64, RZ, RZ, RZ ;  /* 0x000000ffff407224 */ /* 0x000fe200078e00ff */
[----:B------:R-:W-:Y:S02]  /*2880*/  USGXT.U32 UR5, UR5, 0xe ;  /* 0x0000000e0505789a */ /* 0x000fe40008000000 */
[----:B------:R-:W-:Y:S02]  /*2890*/  USHF.R.U32.HI UR4, URZ, 0x4, UR4 ;  /* 0x00000004ff047899 */ /* 0x000fe40008011604 */
[----:B------:R-:W-:Y:S01]  /*28a0*/  USHF.L.U32 UR25, UR9, 0x5, URZ ;  /* 0x0000000509197899 */ /* 0x000fe200080006ff */
[----:B------:R-:W-:Y:S01]  /*28b0*/  IMAD.U32 R45, RZ, RZ, UR24 ;  /* 0x00000018ff2d7e24 */ /* 0x000fe2000f8e00ff */
[----:B------:R-:W-:-:S02]  /*28c0*/  USHF.R.U32.HI UR22, URZ, 0x4, UR22 ;  /* 0x00000004ff167899 */ /* 0x000fc40008011616 */
[----:B------:R-:W-:Y:S02]  /*28d0*/  USGXT.U32 UR4, UR4, 0xe ;  /* 0x0000000e0404789a */ /* 0x000fe40008000000 */
[----:B------:R-:W-:Y:S01]  /*28e0*/  ULOP3.LUT UR32, UR5, 0x800000, URZ, 0xfc, !UPT ;  /* 0x0080000005207892 */ /* 0x000fe2000f8efcff */
[----:B------:R-:W-:Y:S01]  /*28f0*/  UMOV UR14, 0xfffffffe ;  /* 0xfffffffe000e7882 */ /* 0x000fe20000000000 */
[----:B------:R-:W-:Y:S01]  /*2900*/  UMOV UR15, 0x7fffbfdf ;  /* 0x7fffbfdf000f7882 */ /* 0x000fe20000000000 */
[----:B------:R-:W-:Y:S01]  /*2910*/  UMOV UR5, URZ ;  /* 0x000000ff00057c82 */ /* 0x000fe20008000000 */
[----:B------:R-:W-:Y:S02]  /*2920*/  UIADD3 UR23, UPT, UPT, UR6, 0x60, URZ ;  /* 0x0000006006177890 */ /* 0x000fe4000fffe0ff */
[----:B------:R-:W-:Y:S01]  /*2930*/  UISETP.NE.U32.AND UP2, UPT, UR26, URZ, UPT ;  /* 0x000000ff1a00728c */ /* 0x000fe2000bf45070 */
[----:B------:R-:W0:Y:S02]  /*2940*/  LDCU UR33, c[0x0][0x3a8] ;  /* 0x00007500ff2177ac */ /* 0x000e240008000800 */
[----:B------:R-:W-:Y:S01]  /*2950*/  UMOV UR26, 0x1 ;  /* 0x00000001001a7882 */ /* 0x000fe20000000000 */
[----:B------:R-:W-:-:S02]  /*2960*/  USGXT.U32 UR22, UR22, 0xe ;  /* 0x0000000e1616789a */ /* 0x000fc40008000000 */
[----:B------:R-:W-:Y:S01]  /*2970*/  UIADD3.64 UR14, UPT, UPT, UR4, -UR14, URZ ;  /* 0x8000000e040e7297 */ /* 0x000fe2000fffe0ff */
[----:B------:R-:W-:Y:S01]  /*2980*/  UMOV UR28, UR8 ;  /* 0x00000008001c7c82 */ /* 0x000fe20008000000 */
[----:B------:R-:W-:Y:S01]  /*2990*/  UMOV UR6, URZ ;  /* 0x000000ff00067c82 */ /* 0x000fe20008000000 */
[----:B------:R-:W-:-:S09]  /*29a0*/  UMOV UR27, UR25 ;  /* 0x00000019001b7c82 */ /* 0x000fd20008000000 */
.L_x_20:
[----:B-1----:R-:W-:Y:S02]  /*29b0*/  IMAD.U32 R5, RZ, RZ, UR27 ;  /* 0x0000001bff057e24 */ /* 0x002fe4000f8e00ff */
[----:B------:R-:W-:Y:S02]  /*29c0*/  IMAD.U32 R7, RZ, RZ, UR27 ;  /* 0x0000001bff077e24 */ /* 0x000fe4000f8e00ff */
[----:B------:R-:W-:Y:S02]  /*29d0*/  IMAD.U32 R9, RZ, RZ, UR27 ;  /* 0x0000001bff097e24 */ /* 0x000fe4000f8e00ff */
[----:B------:R-:W-:Y:S02]  /*29e0*/  IMAD.U32 R11, RZ, RZ, UR27 ;  /* 0x0000001bff0b7e24 */ /* 0x000fe4000f8e00ff */
[----:B------:R-:W-:-:S04]  /*29f0*/  IMAD.WIDE R4, R5, 0x2, R52 ;  /* 0x0000000205047825 */ /* 0x000fc800078e0234 */
[----:B------:R-:W-:Y:S02]  /*2a00*/  IMAD.WIDE R6, R7, 0x2, R50 ;  /* 0x0000000207067825 */ /* 0x000fe400078e0232 */
[----:B------:R1:W2:Y:S02]  /*2a10*/  LDG.E.U16 R4, desc[UR20][R4.64] ;  /* 0x0000001404047981 */ /* 0x0002a4000c1e1500 */
[----:B------:R-:W-:Y:S02]  /*2a20*/  IMAD.WIDE R8, R9, 0x2, R48 ;  /* 0x0000000209087825 */ /* 0x000fe400078e0230 */
[----:B------:R3:W4:Y:S02]  /*2a30*/  LDG.E.U16 R6, desc[UR20][R6.64] ;  /* 0x0000001406067981 */ /* 0x000724000c1e1500 */
[----:B------:R-:W-:Y:S02]  /*2a40*/  IMAD.WIDE R10, R11, 0x2, R46 ;  /* 0x000000020b0a7825 */ /* 0x000fe400078e022e */
[----:B------:R5:W4:Y:S04]  /*2a50*/  LDG.E.U16 R8, desc[UR20][R8.64] ;  /* 0x0000001408087981 */ /* 0x000b28000c1e1500 */
[----:B------:R0:W4:Y:S01]  /*2a60*/  LDG.E.U16 R10, desc[UR20][R10.64] ;  /* 0x000000140a0a7981 */ /* 0x000122000c1e1500 */
[C---:B------:R-:W-:Y:S01]  /*2a70*/  IADD3 R13, P0, PT, R55.reuse, 0x35, RZ ;  /* 0x00000035370d7810 */ /* 0x040fe20007f1e0ff */
[----:B------:R-:W-:Y:S01]  /*2a80*/  UMOV UR8, 0x1 ;  /* 0x0000000100087882 */ /* 0x000fe20000000000 */
[----:B------:R-:W-:-:S02]  /*2a90*/  IADD3 R17, P3, PT, R55, 0x23, RZ ;  /* 0x0000002337117810 */ /* 0x000fc40007f7e0ff */
[----:B------:R-:W-:Y:S02]  /*2aa0*/  ISETP.GT.U32.AND P5, PT, R13, R0, PT ;  /* 0x000000000d00720c */ /* 0x000fe40003fa4070 */
[C---:B------:R-:W-:Y:S01]  /*2ab0*/  IADD3 R13, P2, PT, R55.reuse, 0x21, RZ ;  /* 0x00000021370d7810 */ /* 0x040fe20007f5e0ff */
[--C-:B------:R-:W-:Y:S01]  /*2ac0*/  IMAD.X R16, RZ, RZ, R64.reuse, P3 ;  /* 0x000000ffff107224 */ /* 0x100fe200018e0640 */
[C---:B------:R-:W-:Y:S02]  /*2ad0*/  IADD3 R73, P3, PT, R55.reuse, 0x27, RZ ;  /* 0x0000002737497810 */ /* 0x040fe40007f7e0ff */
[----:B------:R-:W-:Y:S01]  /*2ae0*/  LOP3.LUT P6, RZ, R2, 0x7f, RZ, 0xc0, !PT ;  /* 0x0000007f02ff7812 */ /* 0x000fe200078cc0ff */
[--C-:B-1----:R-:W-:Y:S01]  /*2af0*/  IMAD.X R5, RZ, RZ, R64.reuse, P2 ;  /* 0x000000ffff057224 */ /* 0x102fe200010e0640 */
[C---:B------:R-:W-:Y:S01]  /*2b00*/  IADD3 R79, P2, PT, R55.reuse, 0x25, RZ ;  /* 0x00000025374f7810 */ /* 0x040fe20007f5e0ff */
[----:B------:R-:W-:Y:S01]  /*2b10*/  IMAD.X R86, RZ, RZ, R64, P3 ;  /* 0x000000ffff567224 */ /* 0x000fe200018e0640 */
[----:B------:R-:W-:Y:S01]  /*2b20*/  IADD3 R71, P3, PT, R55, 0x29, RZ ;  /* 0x0000002937477810 */ /* 0x000fe20007f7e0ff */
[----:B------:R-:W-:-:S04]  /*2b30*/  @!UP1 UIADD3 UR8, UPT, UPT, -UR8, 0x100000, URZ ;  /* 0x0010000008089890 */ /* 0x000fc8000fffe1ff */
[----:B------:R-:W-:Y:S02]  /*2b40*/  @!UP1 USHF.L.U32 UR9, UR8, 0xb, URZ ;  /* 0x0000000b08099899 */ /* 0x000fe400080006ff */
[----:B------:R-:W-:Y:S01]  /*2b50*/  @!UP1 USHF.L.U32 UR8, UR8, 0x1, URZ ;  /* 0x0000000108089899 */ /* 0x000fe200080006ff */
[--C-:B------:R-:W-:Y:S01]  /*2b60*/  IMAD.X R90, RZ, RZ, R64.reuse, P2 ;  /* 0x000000ffff5a7224 */ /* 0x100fe200010e0640 */
[C---:B------:R-:W-:Y:S01]  /*2b70*/  IADD3 R77, P2, PT, R55.reuse, 0x28, RZ ;  /* 0x00000028374d7810 */ /* 0x040fe20007f5e0ff */
[--C-:B------:R-:W-:Y:S01]  /*2b80*/  IMAD.X R62, RZ, RZ, R64.reuse, P3 ;  /* 0x000000ffff3e7224 */ /* 0x100fe200018e0640 */
[C---:B------:R-:W-:Y:S02]  /*2b90*/  IADD3 R63, P3, PT, R55.reuse, 0x2b, RZ ;  /* 0x0000002b373f7810 */ /* 0x040fe40007f7e0ff */
[C---:B------:R-:W-:Y:S01]  /*2ba0*/  IADD3 R15, P4, PT, R55.reuse, 0x22, RZ ;  /* 0x00000022370f7810 */ /* 0x040fe20007f9e0ff */
[--C-:B------:R-:W-:Y:S01]  /*2bb0*/  IMAD.X R84, RZ, RZ, R64.reuse, P2 ;  /* 0x000000ffff547224 */ /* 0x100fe200010e0640 */
[C---:B------:R-:W-:Y:S01]  /*2bc0*/  IADD3 R67, P2, PT, R55.reuse, 0x2a, RZ ;  /* 0x0000002a37437810 */ /* 0x040fe20007f5e0ff */
[----:B------:R-:W-:Y:S01]  /*2bd0*/  VOTEU.ALL UP3, P6 ;  /* 0x0000000000ff7886 */ /* 0x000fe20003060000 */
[--C-:B------:R-:W-:Y:S01]  /*2be0*/  IMAD.X R59, RZ, RZ, R64.reuse, P3 ;  /* 0x000000ffff3b7224 */ /* 0x100fe200018e0640 */
[C---:B------:R-:W-:Y:S01]  /*2bf0*/  IADD3 R75, P3, PT, R55.reuse, 0x2d, RZ ;  /* 0x0000002d374b7810 */ /* 0x040fe20007f7e0ff */
[--C-:B---3--:R-:W-:Y:S01]  /*2c00*/  IMAD.X R7, RZ, RZ, R64.reuse, P4 ;  /* 0x000000ffff077224 */ /* 0x108fe200020e0640 */
[C---:B------:R-:W-:Y:S01]  /*2c10*/  IADD3 R19, P1, PT, R55.reuse, 0x24, RZ ;  /* 0x0000002437137810 */ /* 0x040fe20007f3e0ff */
[--C-:B------:R-:W-:Y:S01]  /*2c20*/  IMAD.X R65, RZ, RZ, R64.reuse, P2 ;  /* 0x000000ffff417224 */ /* 0x100fe200010e0640 */
        /* <DEDUP_REMOVED lines=8> */
[C---:B-----5:R-:W-:Y:S01]  /*2cb0*/  IADD3 R9, P1, PT, R55.reuse, 0x34, RZ ;  /* 0x0000003437097810 */ /* 0x060fe20007f3e0ff */
[--C-:B------:R-:W-:Y:S01]  /*2cc0*/  IMAD.X R82, RZ, RZ, R64.reuse, P3 ;  /* 0x000000ffff527224 */ /* 0x100fe200018e0640 */
[----:B0-----:R-:W-:Y:S01]  /*2cd0*/  IADD3 R11, P3, PT, R55, 0x31, RZ ;  /* 0x00000031370b7810 */ /* 0x001fe20007f7e0ff */
[----:B------:R-:W-:Y:S01]  /*2ce0*/  IMAD.X R61, RZ, RZ, R64, P2 ;  /* 0x000000ffff3d7224 */ /* 0x000fe200010e0640 */
[----:B------:R-:W-:-:S02]  /*2cf0*/  ISETP.GT.U32.AND P4, PT, R9, R0, PT ;  /* 0x000000000900720c */ /* 0x000fc40003f84070 */
[C---:B------:R-:W-:Y:S01]  /*2d00*/  IADD3 R9, P2, PT, R55.reuse, 0x30, RZ ;  /* 0x0000003037097810 */ /* 0x040fe20007f5e0ff */
[----:B--2---:R0:W-:Y:S04]  /*2d10*/  STS.U16 [R3+UR10+0x1400], R4 ;  /* 0x0014000403007988 */ /* 0x0041e8000800040a */
[----:B----4-:R1:W-:Y:S04]  /*2d20*/  STS.U16 [R3+UR10+0x1500], R6 ;  /* 0x0015000603007988 */ /* 0x0103e8000800040a */
[----:B------:R2:W-:Y:S01]  /*2d30*/  STS.U16 [R3+UR10+0x1600], R8 ;  /* 0x0016000803007988 */ /* 0x0005e2000800040a */
[----:B0-----:R-:W-:Y:S01]  /*2d40*/  IMAD.X R4, RZ, RZ, R64, P2 ;  /* 0x000000ffff047224 */ /* 0x001fe200010e0640 */
[----:B------:R-:W-:-:S02]  /*2d50*/  IADD3 R21, P2, PT, R55, 0x32, RZ ;  /* 0x0000003237157810 */ /* 0x000fc40007f5e0ff */
[----:B------:R2:W-:Y:S01]  /*2d60*/  STS.U16 [R3+UR10+0x1700], R10 ;  /* 0x0017000a03007988 */ /* 0x0005e2000800040a */
[--C-:B-1----:R-:W-:Y:S01]  /*2d70*/  IMAD.X R6, RZ, RZ, R64.reuse, P3 ;  /* 0x000000ffff067224 */ /* 0x102fe200018e0640 */
[----:B------:R-:W-:Y:S01]  /*2d80*/  IADD3 R23, P3, PT, R55, 0x33, RZ ;  /* 0x0000003337177810 */ /* 0x000fe20007f7e0ff */
[----:B------:R0:W-:Y:S06]  /*2d90*/  MEMBAR.ALL.CTA ;  /* 0x0000000000007992 */ /* 0x0001ec0000008000 */
[----:B0-----:R-:W-:Y:S04]  /*2da0*/  FENCE.VIEW.ASYNC.S ;  /* 0x00000000000073c6 */ /* 0x001fe80000000000 */
[----:B------:R-:W0:Y:S02]  /*2db0*/  FENCE.VIEW.ASYNC.S ;  /* 0x00000000000073c6 */ /* 0x000e240000000000 */
[----:B0-----:R2:W0:Y:S01]  /*2dc0*/  @!UP3 SYNCS.EXCH.64 URZ, [UR10+0x1c10], UR8 ;  /* 0x001c10080affb5b2 */ /* 0x0014220008000100 */
[----:B------:R-:W-:-:S02]  /*2dd0*/  IMAD.X R12, RZ, RZ, R64, P2 ;  /* 0x000000ffff0c7224 */ /* 0x000fc400010e0640 */
[----:B------:R-:W-:Y:S01]  /*2de0*/  IMAD.X R14, RZ, RZ, R64, P3 ;  /* 0x000000ffff0e7224 */ /* 0x000fe200018e0640 */
[----:B0-----:R-:W-:Y:S06]  /*2df0*/  BAR.SYNC.DEFER_BLOCKING 0x0 ;  /* 0x0000000000007b1d */ /* 0x001fec0000010000 */
[----:B--2---:R-:W-:Y:S05]  /*2e00*/  BRA.U UP2, `(.L_x_16) ;  /* 0x0000000102307547 */ /* 0x004fea000b800000 */
[----:B------:R-:W-:Y:S01]  /*2e10*/  UIADD3 UR8, UPT, UPT, UR10, 0x1c10, URZ ;  /* 0x00001c100a087890 */ /* 0x000fe2000fffe0ff */
[----:B------:R-:W-:Y:S01]  /*2e20*/  UMOV UR9, URZ ;  /* 0x000000ff00097c82 */ /* 0x000fe20008000000 */
[----:B------:R-:W-:Y:S01]  /*2e30*/  UMOV UR18, UR32 ;  /* 0x0000002000127c82 */ /* 0x000fe20008000000 */
[----:B------:R-:W-:Y:S01]  /*2e40*/  UMOV UR19, 0x40004040 ;  /* 0x4000404000137882 */ /* 0x000fe20000000000 */
[----:B------:R-:W-:Y:S01]  /*2e50*/  UMOV UR16, UR22 ;  /* 0x0000001600107c82 */ /* 0x000fe20008000000 */
[----:B------:R-:W-:Y:S01]  /*2e60*/  UMOV UR17, 0xc0004010 ;  /* 0xc000401000117882 */ /* 0x000fe20000000000 */
[----:B------:R-:W-:Y:S01]  /*2e70*/  UMOV UR34, 0x0 ;  /* 0x0000000000227882 */ /* 0x000fe20000000000 */
[----:B------:R-:W-:Y:S01]  /*2e80*/  UMOV UR35, 0x8088010 ;  /* 0x0808801000237882 */ /* 0x000fe20000000000 */
[----:B------:R-:W-:Y:S01]  /*2e90*/  UMOV UR8, UR8 ;  /* 0x0000000800087c82 */ /* 0x000fe20008000000 */
[----:B------:R0:W-:Y:S01]  /*2ea0*/  UTCHMMA gdesc[UR18], gdesc[UR16], tmem[UR31], tmem[UR34], idesc[UR35], !UPT ;  /* 0x00ff2210120075ea */ /* 0x0001e2000f80001f */
[----:B------:R0:W-:Y:S01]  /*2eb0*/  UTCBAR [UR8], URZ ;  /* 0x000000ff080073e9 */ /* 0x0001e200080000ff */
[----:B------:R-:W-:-:S02]  /*2ec0*/  NOP ;  /* 0x0000000000007918 */ /* 0x000fc40000000000 */
.L_x_16:
[----:B------:R-:W1:Y:S01]  /*2ed0*/  SYNCS.PHASECHK.TRANS64.TRYWAIT P2, [UR10+0x1c10], RZ ;  /* 0x001c10ffff0075a7 */ /* 0x000e62000804110a */
        /* <DEDUP_REMOVED lines=16> */
[----:B------:R-:W-:Y:S01]  /*2fe0*/  IADD3 R33, P0, PT, R55, 0x3e, RZ ;  /* 0x0000003e37217810 */ /* 0x000fe20007f1e0ff */
[--C-:B------:R-:W-:Y:S01]  /*2ff0*/  IMAD.X R24, RZ, RZ, R64.reuse, P3 ;  /* 0x000000ffff187224 */ /* 0x100fe200018e0640 */
[----:B------:R-:W-:Y:S01]  /*3000*/  ISETP.GT.U32.AND P3, PT, R27, R0, PT ;  /* 0x000000001b00720c */ /* 0x000fe20003f64070 */
[--C-:B------:R-:W-:Y:S01]  /*3010*/  IMAD.X R26, RZ, RZ, R64.reuse, P1 ;  /* 0x000000ffff1a7224 */ /* 0x100fe200008e0640 */
[C---:B------:R-:W-:Y:S01]  /*3020*/  IADD3 R87, P1, PT, R55.reuse, 0x3f, RZ ;  /* 0x0000003f37577810 */ /* 0x040fe20007f3e0ff */
[----:B------:R-:W-:Y:S01]  /*3030*/  IMAD.X R27, RZ, RZ, R64, P0 ;  /* 0x000000ffff1b7224 */ /* 0x000fe200000e0640 */
[----:B------:R-:W-:-:S03]  /*3040*/  IADD3 R55, P0, PT, R55, 0x20, RZ ;  /* 0x0000002037377810 */ /* 0x000fc60007f1e0ff */
[--C-:B------:R-:W-:Y:S01]  /*3050*/  IMAD.X R88, RZ, RZ, R64.reuse, P1 ;  /* 0x000000ffff587224 */ /* 0x100fe200008e0640 */
[-C--:B------:R-:W-:Y:S01]  /*3060*/  ISETP.GT.U32.AND P1, PT, R25, R0.reuse, PT ;  /* 0x000000001900720c */ /* 0x080fe20003f24070 */
[----:B------:R-:W-:Y:S01]  /*3070*/  IMAD.X R64, RZ, RZ, R64, P0 ;  /* 0x000000ffff407224 */ /* 0x000fe200000e0640 */
[----:B------:R-:W-:Y:S01]  /*3080*/  ISETP.GT.U32.AND P0, PT, R11, R0, PT ;  /* 0x000000000b00720c */ /* 0x000fe20003f04070 */
[----:B-1----:R-:W-:-:S12]  /*3090*/  @!P2 BRA `(.L_x_17) ;  /* 0x0000002c0000a947 */ /* 0x002fd80003800000 */
.L_x_25:
[-C--:B------:R-:W-:Y:S01]  /*30a0*/  ISETP.GT.U32.AND P2, PT, R9, R0.reuse, PT ;  /* 0x000000000900720c */ /* 0x080fe20003f44070 */
[----:B------:R-:W-:Y:S01]  /*30b0*/  BAR.SYNC.DEFER_BLOCKING 0x0 ;  /* 0x0000000000007b1d */ /* 0x000fe20000010000 */
[----:B------:R-:W-:Y:S01]  /*30c0*/  ISETP.GT.U32.AND.EX P0, PT, R6, RZ, PT, P0 ;  /* 0x000000ff0600720c */ /* 0x000fe20003f04100 */
[----:B------:R-:W-:Y:S01]  /*30d0*/  IMAD.U32 R58, R58, -0x80000000, RZ ;  /* 0x800000003a3a7824 */ /* 0x000fe200078e00ff */
[----:B------:R-:W-:Y:S02]  /*30e0*/  ISETP.GT.U32.AND.EX P2, PT, R4, RZ, PT, P2 ;  /* 0x000000ff0400720c */ /* 0x000fe40003f44120 */
[----:B------:R-:W-:Y:S02]  /*30f0*/  P2R R4, PR, RZ, 0x1 ;  /* 0x00000001ff047803 */ /* 0x000fe40000000000 */
[----:B------:R-:W-:Y:S02]  /*3100*/  ISETP.GT.U32.AND P0, PT, R23, R0, PT ;  /* 0x000000001700720c */ /* 0x000fe40003f04070 */
[----:B------:R-:W-:-:S02]  /*3110*/  P2R R78, PR, RZ, 0x4 ;  /* 0x00000004ff4e7803 */ /* 0x000fc40000000000 */
[----:B------:R-:W-:Y:S02]  /*3120*/  ISETP.GT.U32.AND.EX P1, PT, R20, RZ, PT, P1 ;  /* 0x000000ff1400720c */ /* 0x000fe40003f24110 */
[----:B------:R-:W-:Y:S02]  /*3130*/  ISETP.GT.U32.AND.EX P2, PT, R14, RZ, PT, P0 ;  /* 0x000000ff0e00720c */ /* 0x000fe40003f44100 */
[-C--:B------:R-:W-:Y:S02]  /*3140*/  ISETP.GT.U32.AND P0, PT, R21, R0.reuse, PT ;  /* 0x000000001500720c */ /* 0x080fe40003f04070 */
[----:B------:R-:W-:Y:S02]  /*3150*/  P2R R97, PR, RZ, 0x2 ;  /* 0x00000002ff617803 */ /* 0x000fe40000000000 */
[----:B------:R-:W-:Y:S02]  /*3160*/  ISETP.GT.U32.AND.EX P1, PT, R12, RZ, PT, P0 ;  /* 0x000000ff0c00720c */ /* 0x000fe40003f24100 */
[----:B------:R-:W-:-:S02]  /*3170*/  ISETP.GT.U32.AND P0, PT, R31, R0, PT ;  /* 0x000000001f00720c */ /* 0x000fc40003f04070 */
[----:B------:R-:W-:Y:S02]  /*3180*/  P2R R98, PR, RZ, 0x2 ;  /* 0x00000002ff627803 */ /* 0x000fe40000000000 */
[----:B------:R-:W-:Y:S02]  /*3190*/  ISETP.GT.U32.AND P1, PT, R29, R0, PT ;  /* 0x000000001d00720c */ /* 0x000fe40003f24070 */
[----:B------:R-:W-:Y:S02]  /*31a0*/  ISETP.GT.U32.AND.EX P3, PT, R22, RZ, PT, P3 ;  /* 0x000000ff1600720c */ /* 0x000fe40003f64130 */
[----:B------:R-:W-:Y:S02]  /*31b0*/  ISETP.GT.U32.AND.EX P0, PT, R26, RZ, PT, P0 ;  /* 0x000000ff1a00720c */ /* 0x000fe40003f04100 */
[----:B------:R-:W-:Y:S02]  /*31c0*/  P2R R9, PR, RZ, 0x4 ;  /* 0x00000004ff097803 */ /* 0x000fe40000000000 */
[----:B------:R-:W-:-:S02]  /*31d0*/  ISETP.NE.AND P2, PT, R4, RZ, PT ;  /* 0x000000ff0400720c */ /* 0x000fc40003f45270 */
[----:B------:R-:W-:Y:S02]  /*31e0*/  ISETP.GT.U32.AND.EX P1, PT, R24, RZ, PT, P1 ;  /* 0x000000ff1800720c */ /* 0x000fe40003f24110 */
[----:B------:R-:W-:Y:S02]  /*31f0*/  ISETP.GT.U32.AND.EX P5, PT, R10, RZ, PT, P5 ;  /* 0x000000ff0a00720c */ /* 0x000fe40003fa4150 */
[----:B------:R-:W-:Y:S02]  /*3200*/  ISETP.GT.U32.AND.EX P4, PT, R8, RZ, PT, P4 ;  /* 0x000000ff0800720c */ /* 0x000fe40003f84140 */
[----:B------:R-:W-:Y:S02]  /*3210*/  P2R R6, PR, RZ, 0x8 ;  /* 0x00000008ff067803 */ /* 0x000fe40000000000 */
[----:B------:R-:W-:Y:S02]  /*3220*/  P2R R4, PR, RZ, 0x1 ;  /* 0x00000001ff047803 */ /* 0x000fe40000000000 */
[----:B------:R-:W-:-:S02]  /*3230*/  P2R R94, PR, RZ, 0x4 ;  /* 0x00000004ff5e7803 */ /* 0x000fc40000000000 */
[----:B------:R-:W-:Y:S02]  /*3240*/  P2R R80, PR, RZ, 0x2 ;  /* 0x00000002ff507803 */ /* 0x000fe40000000000 */
[----:B------:R-:W-:Y:S02]  /*3250*/  P2R R8, PR, RZ, 0x20 ;  /* 0x00000020ff087803 */ /* 0x000fe40000000000 */
[----:B------:R-:W-:Y:S02]  /*3260*/  P2R R68, PR, RZ, 0x10 ;  /* 0x00000010ff447803 */ /* 0x000fe40000000000 */
[----:B------:R-:W-:Y:S02]  /*3270*/  ISETP.NE.AND P2, PT, R6, RZ, PT ;  /* 0x000000ff0600720c */ /* 0x000fe40003f45270 */
[----:B------:R-:W-:Y:S02]  /*3280*/  ISETP.NE.AND P1, PT, R4, RZ, PT ;  /* 0x000000ff0400720c */ /* 0x000fe40003f25270 */
[----:B------:R-:W-:-:S02]  /*3290*/  ISETP.GT.U32.AND P0, PT, R33, R0, PT ;  /* 0x000000002100720c */ /* 0x000fc40003f04070 */
[-C--:B------:R-:W-:Y:S02]  /*32a0*/  ISETP.GT.U32.AND P3, PT, R19, R0.reuse, PT ;  /* 0x000000001300720c */ /* 0x080fe40003f64070 */
[-C--:B------:R-:W-:Y:S02]  /*32b0*/  ISETP.GT.U32.AND P4, PT, R17, R0.reuse, PT ;  /* 0x000000001100720c */ /* 0x080fe40003f84070 */
[-C--:B------:R-:W-:Y:S02]  /*32c0*/  ISETP.GT.U32.AND P5, PT, R15, R0.reuse, PT ;  /* 0x000000000f00720c */ /* 0x080fe40003fa4070 */
[----:B------:R-:W-:Y:S02]  /*32d0*/  ISETP.GT.U32.AND P6, PT, R13, R0, PT ;  /* 0x000000000d00720c */ /* 0x000fe40003fc4070 */
[----:B------:R-:W-:Y:S02]  /*32e0*/  P2R R92, PR, RZ, 0x4 ;  /* 0x00000004ff5c7803 */ /* 0x000fe40000000000 */
[----:B------:R-:W-:-:S02]  /*32f0*/  P2R R96, PR, RZ, 0x2 ;  /* 0x00000002ff607803 */ /* 0x000fc40000000000 */
[----:B------:R-:W-:Y:S02]  /*3300*/  ISETP.NE.AND P2, PT, R8, RZ, PT ;  /* 0x000000ff0800720c */ /* 0x000fe40003f45270 */
[----:B------:R-:W-:Y:S02]  /*3310*/  ISETP.NE.AND P1, PT, R9, RZ, PT ;  /* 0x000000ff0900720c */ /* 0x000fe40003f25270 */
[----:B------:R-:W-:Y:S02]  /*3320*/  ISETP.GT.U32.AND.EX P0, PT, R27, RZ, PT, P0 ;  /* 0x000000ff1b00720c */ /* 0x000fe40003f04100 */
[----:B------:R-:W-:Y:S02]  /*3330*/  ISETP.GT.U32.AND.EX P3, PT, R18, RZ, PT, P3 ;  /* 0x000000ff1200720c */ /* 0x000fe40003f64130 */
[----:B------:R-:W-:Y:S02]  /*3340*/  ISETP.GT.U32.AND.EX P4, PT, R16, RZ, PT, P4 ;  /* 0x000000ff1000720c */ /* 0x000fe40003f84140 */
[----:B------:R-:W-:-:S02]  /*3350*/  ISETP.GT.U32.AND.EX P5, PT, R7, RZ, PT, P5 ;  /* 0x000000ff0700720c */ /* 0x000fc40003fa4150 */
[----:B------:R-:W-:Y:S02]  /*3360*/  ISETP.GT.U32.AND.EX P6, PT, R5, RZ, PT, P6 ;  /* 0x000000ff0500720c */ /* 0x000fe40003fc4160 */
[----:B------:R-:W1:Y:S02]  /*3370*/  LDTM.x32 R4, tmem[UR12+0x10] ;  /* 0x0000100c000479ee */ /* 0x000e6400082c0000 */
[----:B-1----:R-:W-:Y:S01]  /*3380*/  FMUL R7, R7, UR33 ;  /* 0x0000002107077c20 */ /* 0x002fe20008400000 */
[----:B------:R-:W-:Y:S01]  /*3390*/  FMUL R8, R8, UR33 ;  /* 0x0000002108087c20 */ /* 0x000fe20008400000 */
[----:B------:R-:W-:Y:S01]  /*33a0*/  FMUL R6, R6, UR33 ;  /* 0x0000002106067c20 */ /* 0x000fe20008400000 */
[----:B------:R-:W-:Y:S01]  /*33b0*/  FMUL R5, R5, UR33 ;  /* 0x0000002105057c20 */ /* 0x000fe20008400000 */
[----:B------:R-:W-:Y:S01]  /*33c0*/  FMUL R9, R9, UR33 ;  /* 0x0000002109097c20 */ /* 0x000fe20008400000 */
[----:B------:R-:W-:Y:S01]  /*33d0*/  FSEL R7, R7, -INF , !P4 ;  /* 0xff80000007077808 */ /* 0x000fe20006000000 */
[----:B------:R-:W-:Y:S01]  /*33e0*/  FMUL R11, R11, UR33 ;  /* 0x000000210b0b7c20 */ /* 0x000fe20008400000 */
[----:B------:R-:W-:Y:S01]  /*33f0*/  ISETP.NE.AND P4, PT, R68, RZ, PT ;  /* 0x000000ff4400720c */ /* 0x000fe20003f85270 */
[----:B------:R-:W-:Y:S01]  /*3400*/  FMUL R13, R13, UR33 ;  /* 0x000000210d0d7c20 */ /* 0x000fe20008400000 */
[----:B------:R-:W-:-:S02]  /*3410*/  FSEL R8, R8, -INF , !P3 ;  /* 0xff80000008087808 */ /* 0x000fc40005800000 */
[----:B------:R-:W-:Y:S02]  /*3420*/  ISETP.GT.U32.AND P3, PT, R95, R0, PT ;  /* 0x000000005f00720c */ /* 0x000fe40003f64070 */
[----:B------:R-:W-:Y:S02]  /*3430*/  SEL R68, RZ, 0x4, !P2 ;  /* 0x00000004ff447807 */ /* 0x000fe40005000000 */
[----:B------:R-:W-:Y:S02]  /*3440*/  ISETP.NE.AND P2, PT, R92, RZ, PT ;  /* 0x000000ff5c00720c */ /* 0x000fe40003f45270 */
[----:B------:R-:W-:Y:S02]  /*3450*/  ISETP.GT.U32.AND.EX P3, PT, R70, RZ, PT, P3 ;  /* 0x000000ff4600720c */ /* 0x000fe40003f64130 */
[----:B------:R-:W-:Y:S02]  /*3460*/  SEL R95, RZ, 0x7fff8, !P4 ;  /* 0x0007fff8ff5f7807 */ /* 0x000fe40006000000 */
[----:B------:R-:W-:-:S02]  /*3470*/  FSEL R6, R6, -INF , !P5 ;  /* 0xff80000006067808 */ /* 0x000fc40006800000 */
[----:B------:R-:W-:Y:S02]  /*3480*/  ISETP.GT.U32.AND P4, PT, R93, R0, PT ;  /* 0x000000005d00720c */ /* 0x000fe40003f84070 */
[----:B------:R-:W-:Y:S02]  /*3490*/  SEL R70, RZ, 0x1, !P2 ;  /* 0x00000001ff467807 */ /* 0x000fe40005000000 */
[----:B------:R-:W-:Y:S02]  /*34a0*/  ISETP.NE.AND P5, PT, R97, RZ, PT ;  /* 0x000000ff6100720c */ /* 0x000fe40003fa5270 */
[----:B------:R-:W-:Y:S02]  /*34b0*/  ISETP.NE.AND P2, PT, R94, RZ, PT ;  /* 0x000000ff5e00720c */ /* 0x000fe40003f45270 */
[----:B------:R-:W-:Y:S02]  /*34c0*/  ISETP.GT.U32.AND.EX P4, PT, R66, RZ, PT, P4 ;  /* 0x000000ff4200720c */ /* 0x000fe40003f84140 */
[----:B------:R-:W-:-:S02]  /*34d0*/  SEL R93, RZ, 0x1fffe, !P5 ;  /* 0x0001fffeff5d7807 */ /* 0x000fc40006800000 */
[----:B------:R-:W-:Y:S02]  /*34e0*/  SEL R66, RZ, 0x4, !P2 ;  /* 0x00000004ff427807 */ /* 0x000fe40005000000 */
[----:B------:R-:W-:Y:S01]  /*34f0*/  ISETP.GT.U32.AND P5, PT, R91, R0, PT ;  /* 0x000000005b00720c */ /* 0x000fe20003fa4070 */
[----:B------:R-:W-:Y:S01]  /*3500*/  IMAD.IADD R70, R70, 0x1, R93 ;  /* 0x0000000146467824 */ /* 0x000fe200078e025d */
[----:B------:R-:W-:Y:S02]  /*3510*/  ISETP.NE.AND P2, PT, R78, RZ, PT ;  /* 0x000000ff4e00720c */ /* 0x000fe40003f45270 */
[----:B------:R-:W-:Y:S02]  /*3520*/  FSEL R5, R5, -INF , !P6 ;  /* 0xff80000005057808 */ /* 0x000fe40007000000 */
[----:B------:R-:W-:Y:S02]  /*3530*/  ISETP.NE.AND P6, PT, R98, RZ, PT ;  /* 0x000000ff6200720c */ /* 0x000fe40003fc5270 */
[----:B------:R-:W-:-:S02]  /*3540*/  SEL R78, RZ, 0x4, !P3 ;  /* 0x00000004ff4e7807 */ /* 0x000fc40005800000 */
[----:B------:R-:W-:Y:S02]  /*3550*/  ISETP.GT.U32.AND.EX P5, PT, R72, RZ, PT, P5 ;  /* 0x000000ff4800720c */ /* 0x000fe40003fa4150 */
[----:B------:R-:W-:Y:S02]  /*3560*/  SEL R91, RZ, 0x7fff8, !P2 ;  /* 0x0007fff8ff5b7807 */ /* 0x000fe40005000000 */
[-C--:B------:R-:W-:Y:S02]  /*3570*/  ISETP.GT.U32.AND P3, PT, R81, R0.reuse, PT ;  /* 0x000000005100720c */ /* 0x080fe40003f64070 */
[----:B------:R-:W-:Y:S02]  /*3580*/  ISETP.GT.U32.AND P2, PT, R89, R0, PT ;  /* 0x000000005900720c */ /* 0x000fe40003f44070 */
[----:B------:R-:W-:Y:S02]  /*3590*/  SEL R81, RZ, 0x7fff8, !P4 ;  /* 0x0007fff8ff517807 */ /* 0x000fe40006000000 */
[----:B------:R-:W-:-:S02]  /*35a0*/  SEL R89, RZ, 0x1fffe, !P6 ;  /* 0x0001fffeff597807 */ /* 0x000fc40007000000 */
[-C--:B------:R-:W-:Y:S02]  /*35b0*/  ISETP.GT.U32.AND P4, PT, R79, R0.reuse, PT ;  /* 0x000000004f00720c */ /* 0x080fe40003f84070 */
[-C--:B------:R-:W-:Y:S02]  /*35c0*/  ISETP.GT.U32.AND P6, PT, R85, R0.reuse, PT ;  /* 0x000000005500720c */ /* 0x080fe40003fc4070 */
[----:B------:R-:W-:Y:S02]  /*35d0*/  SEL R79, RZ, 0x1, !P5 ;  /* 0x00000001ff4f7807 */ /* 0x000fe40006800000 */
[----:B------:R-:W-:Y:S01]  /*35e0*/  ISETP.GT.U32.AND P5, PT, R77, R0, PT ;  /* 0x000000004d00720c */ /* 0x000fe20003fa4070 */
[----:B------:R-:W-:Y:S01]  /*35f0*/  FMUL R77, R10, UR33 ;  /* 0x000000210a4d7c20 */ /* 0x000fe20008400000 */
[----:B------:R-:W-:Y:S02]  /*3600*/  ISETP.GT.U32.AND.EX P4, PT, R90, RZ, PT, P4 ;  /* 0x000000ff5a00720c */ /* 0x000fe40003f84140 */
[----:B------:R-:W-:-:S02]  /*3610*/  ISETP.GT.U32.AND.EX P6, PT, R76, RZ, PT, P6 ;  /* 0x000000ff4c00720c */ /* 0x000fc40003fc4160 */
[----:B------:R-:W-:Y:S02]  /*3620*/  FSEL R10, R9, -INF , !P4 ;  /* 0xff800000090a7808 */ /* 0x000fe40006000000 */
[----:B------:R-:W-:Y:S02]  /*3630*/  FSEL R9, R77, -INF , !P6 ;  /* 0xff8000004d097808 */ /* 0x000fe40007000000 */
[----:B------:R-:W-:Y:S02]  /*3640*/  SEL R72, RZ, 0x1, !P1 ;  /* 0x00000001ff487807 */ /* 0x000fe40004800000 */
[----:B------:R-:W-:Y:S02]  /*3650*/  LOP3.LUT P6, RZ, R2, 0x7f, RZ, 0xc0, !PT ;  /* 0x0000007f02ff7812 */ /* 0x000fe400078cc0ff */
[----:B------:R-:W-:Y:S01]  /*3660*/  ISETP.NE.AND P1, PT, R96, RZ, PT ;  /* 0x000000ff6000720c */ /* 0x000fe20003f25270 */
[----:B------:R-:W-:Y:S01]  /*3670*/  IMAD.IADD R72, R72, 0x1, R89 ;  /* 0x0000000148487824 */ /* 0x000fe200078e0259 */
[----:B------:R-:W-:-:S02]  /*3680*/  ISETP.GT.U32.AND.EX P2, PT, R74, RZ, PT, P2 ;  /* 0x000000ff4a00720c */ /* 0x000fc40003f44120 */
[----:B------:R-:W-:Y:S02]  /*3690*/  SEL R74, RZ, 0x4, !P1 ;  /* 0x00000004ff4a7807 */ /* 0x000fe40004800000 */
[----:B------:R-:W-:Y:S02]  /*36a0*/  ISETP.NE.AND P1, PT, R80, RZ, PT ;  /* 0x000000ff5000720c */ /* 0x000fe40003f25270 */
[----:B------:R-:W-:Y:S02]  /*36b0*/  SEL R80, RZ, 0x1fffe, !P2 ;  /* 0x0001fffeff507807 */ /* 0x000fe40005000000 */
[-C--:B------:R-:W-:Y:S01]  /*36c0*/  ISETP.GT.U32.AND P2, PT, R73, R0.reuse, PT ;  /* 0x000000004900720c */ /* 0x080fe20003f44070 */
[----:B------:R-:W-:Y:S01]  /*36d0*/  FMUL R73, R12, UR33 ;  /* 0x000000210c497c20 */ /* 0x000fe20008400000 */
[----:B------:R-:W-:Y:S01]  /*36e0*/  SEL R85, RZ, 0x7fff8, !P1 ;  /* 0x0007fff8ff557807 */ /* 0x000fe20004800000 */
[----:B------:R-:W1:Y:S01]  /*36f0*/  @!P6 SYNCS.CCTL.IV [UR10+0x1c10] ;  /* 0x001c1000ff00e9b1 */ /* 0x000e62000800000a */
[----:B------:R-:W-:Y:S01]  /*3700*/  ISETP.GT.U32.AND P1, PT, R87, R0, PT ;  /* 0x000000005700720c */ /* 0x000fe20003f24070 */
[----:B------:R-:W-:Y:S01]  /*3710*/  NOP ;  /* 0x0000000000007918 */ /* 0x000fe20000000000 */
[----:B------:R-:W-:Y:S01]  /*3720*/  ISETP.GT.U32.AND.EX P2, PT, R86, RZ, PT, P2 ;  /* 0x000000ff5600720c */ /* 0x000fe20003f44120 */
[----:B------:R-:W-:Y:S01]  /*3730*/  IMAD.IADD R79, R79, 0x1, R80 ;  /* 0x000000014f4f7824 */ /* 0x000fe200078e0250 */
[----:B------:R-:W-:-:S02]  /*3740*/  ISETP.GT.U32.AND.EX P5, PT, R84, RZ, PT, P5 ;  /* 0x000000ff5400720c */ /* 0x000fc40003fa4150 */
[----:B------:R-:W-:Y:S01]  /*3750*/  ISETP.GT.U32.AND.EX P1, PT, R88, RZ, PT, P1 ;  /* 0x000000ff5800720c */ /* 0x000fe20003f24110 */
[----:B-1----:R-:W1:Y:S01]  /*3760*/  SYNCS.PHASECHK.TRANS64.TRYWAIT P6, [UR28], R58 ;  /* 0x0000003aff0075a7 */ /* 0x002e6200080c111c */
[----:B------:R-:W-:Y:S02]  /*3770*/  FSEL R12, R11, -INF , !P2 ;  /* 0xff8000000b0c7808 */ /* 0x000fe40005000000 */
[----:B------:R-:W-:Y:S02]  /*3780*/  FSEL R11, R73, -INF , !P5 ;  /* 0xff800000490b7808 */ /* 0x000fe40006800000 */
[----:B------:R-:W-:Y:S02]  /*3790*/  ISETP.GT.U32.AND P5, PT, R69, R0, PT ;  /* 0x000000004500720c */ /* 0x000fe40003fa4070 */
[----:B------:R-:W-:Y:S02]  /*37a0*/  SEL R76, RZ, 0x1fffe, !P0 ;  /* 0x0001fffeff4c7807 */ /* 0x000fe40004000000 */
[----:B------:R-:W-:-:S02]  /*37b0*/  SEL R69, RZ, 0x1, !P1 ;  /* 0x00000001ff457807 */ /* 0x000fc40004800000 */
[----:B------:R-:W-:Y:S02]  /*37c0*/  LOP3.LUT R70, R70, 0x3, RZ, 0xc0, !PT ;  /* 0x0000000346467812 */ /* 0x000fe400078ec0ff */
[----:B------:R-:W-:Y:S01]  /*37d0*/  ISETP.GT.U32.AND P2, PT, R71, R0, PT ;  /* 0x000000004700720c */ /* 0x000fe20003f44070 */
[----:B------:R-:W-:Y:S01]  /*37e0*/  IMAD.IADD R69, R69, 0x1, R76 ;  /* 0x0000000145457824 */ /* 0x000fe200078e024c */
[----:B------:R-:W-:Y:S02]  /*37f0*/  LOP3.LUT R79, R79, 0x3, RZ, 0xc0, !PT ;  /* 0x000000034f4f7812 */ /* 0x000fe400078ec0ff */
[----:B------:R-:W-:Y:S02]  /*3800*/  IADD3 R68, PT, PT, R70, R95, R68 ;  /* 0x0000005f46447210 */ /* 0x000fe40007ffe044 */
[----:B------:R-:W-:Y:S02]  /*3810*/  LOP3.LUT R69, R69, 0x3, RZ, 0xc0, !PT ;  /* 0x0000000345457812 */ /* 0x000fe400078ec0ff */
[----:B------:R-:W-:Y:S01]  /*3820*/  ISETP.GT.U32.AND.EX P2, PT, R62, RZ, PT, P2 ;  /* 0x000000ff3e00720c */ /* 0x000fe20003f44120 */
[----:B------:R-:W-:Y:S01]  /*3830*/  IMAD.SHL.U32 R68, R68, 0x100, RZ ;  /* 0x0000010044447824 */ /* 0x000fe200078e00ff */
[----:B------:R-:W-:-:S02]  /*3840*/  IADD3 R69, PT, PT, R69, R85, R74 ;  /* 0x0000005545457210 */ /* 0x000fc40007ffe04a */
[----:B------:R-:W-:Y:S02]  /*3850*/  IADD3 R78, PT, PT, R79, R81, R78 ;  /* 0x000000514f4e7210 */ /* 0x000fe40007ffe04e */
[----:B------:R-:W-:Y:S02]  /*3860*/  LOP3.LUT R69, R69, 0xf, RZ, 0xc0, !PT ;  /* 0x0000000f45457812 */ /* 0x000fe400078ec0ff */
[----:B------:R-:W-:Y:S02]  /*3870*/  LOP3.LUT R72, R72, 0x3, RZ, 0xc0, !PT ;  /* 0x0000000348487812 */ /* 0x000fe400078ec0ff */
[----:B------:R-:W-:Y:S01]  /*3880*/  FSEL R62, R13, -INF , !P2 ;  /* 0xff8000000d3e7808 */ /* 0x000fe20005000000 */
[----:B------:R-:W-:Y:S01]  /*3890*/  FMUL R13, R14, UR33 ;  /* 0x000000210e0d7c20 */ /* 0x000fe20008400000 */
[----:B------:R-:W-:Y:S01]  /*38a0*/  IMAD R69, R78, 0x10, R69 ;  /* 0x000000104e457824 */ /* 0x000fe200078e0245 */
[----:B------:R-:W-:Y:S02]  /*38b0*/  IADD3 R91, PT, PT, R72, R91, R66 ;  /* 0x0000005b485b7210 */ /* 0x000fe40007ffe042 */
[----:B------:R-:W-:-:S02]  /*38c0*/  LOP3.LUT R14, R68, 0xf00, RZ, 0xe2, !PT ;  /* 0x00000f00440e7812 */ /* 0x000fc400078ee2ff */
[-C--:B------:R-:W-:Y:S02]  /*38d0*/  ISETP.GT.U32.AND P2, PT, R67, R0.reuse, PT ;  /* 0x000000004300720c */ /* 0x080fe40003f44070 */
[----:B------:R-:W-:Y:S01]  /*38e0*/  LOP3.LUT R69, R69, 0xff, RZ, 0xc0, !PT ;  /* 0x000000ff45457812 */ /* 0x000fe200078ec0ff */
[----:B------:R-:W-:Y:S01]  /*38f0*/  IMAD R14, R91, 0x1000, R14 ;  /* 0x000010005b0e7824 */ /* 0x000fe200078e020e */
[----:B------:R-:W-:Y:S02]  /*3900*/  ISETP.GT.U32.AND.EX P2, PT, R65, RZ, PT, P2 ;  /* 0x000000ff4100720c */ /* 0x000fe40003f44120 */
[-C--:B------:R-:W-:Y:S01]  /*3910*/  ISETP.GT.U32.AND P0, PT, R83, R0.reuse, PT ;  /* 0x000000005300720c */ /* 0x080fe20003f04070 */
[----:B------:R-:W-:Y:S01]  /*3920*/  IMAD.IADD R14, R14, 0x1, R69 ;  /* 0x000000010e0e7824 */ /* 0x000fe200078e0245 */
[----:B------:R-:W-:Y:S02]  /*3930*/  FSEL R13, R13, -INF , !P2 ;  /* 0xff8000000d0d7808 */ /* 0x000fe40005000000 */
[----:B------:R-:W-:-:S02]  /*3940*/  ISETP.GT.U32.AND P4, PT, R75, R0, PT ;  /* 0x000000004b00720c */ /* 0x000fc40003f84070 */
[----:B------:R-:W-:Y:S02]  /*3950*/  ISETP.GT.U32.AND P2, PT, R63, R0, PT ;  /* 0x000000003f00720c */ /* 0x000fe40003f44070 */
[----:B------:R-:W-:Y:S02]  /*3960*/  ISETP.GT.U32.AND.EX P5, PT, R57, RZ, PT, P5 ;  /* 0x000000ff3900720c */ /* 0x000fe40003fa4150 */
[----:B------:R-:W-:Y:S02]  /*3970*/  ISETP.GT.U32.AND.EX P0, PT, R82, RZ, PT, P0 ;  /* 0x000000ff5200720c */ /* 0x000fe40003f04100 */
[----:B------:R-:W-:Y:S02]  /*3980*/  ISETP.GT.U32.AND.EX P3, PT, R61, RZ, PT, P3 ;  /* 0x000000ff3d00720c */ /* 0x000fe40003f64130 */
[----:B------:R-:W-:Y:S02]  /*3990*/  ISETP.GT.U32.AND.EX P4, PT, R60, RZ, PT, P4 ;  /* 0x000000ff3c00720c */ /* 0x000fe40003f84140 */
[----:B------:R-:W-:-:S02]  /*39a0*/  ISETP.GT.U32.AND.EX P2, PT, R59, RZ, PT, P2 ;  /* 0x000000ff3b00720c */ /* 0x000fc40003f44120 */
[----:B------:R-:W-:Y:S01]  /*39b0*/  LOP3.LUT R57, R14, 0xffff, RZ, 0xc0, !PT ;  /* 0x0000ffff0e397812 */ /* 0x000fe200078ec0ff */
[----:B-1----:R-:W-:Y:S10]  /*39c0*/  @!P6 BRA `(.L_x_18) ;  /* 0x0000002000c0e947 */ /* 0x002ff40003800000 */
.L_x_26:
[----:B------:R-:W-:-:S04]  /*39d0*/  IMAD.WIDE R66, R45, 0x2, R42 ;  /* 0x000000022d427825 */ /* 0x000fc800078e022a */
[----:B------:R-:W-:Y:S01]  /*39e0*/  FMUL R14, R15, UR33 ;  /* 0x000000210f0e7c20 */ /* 0x000fe20008400000 */
[----:B------:R-:W-:Y:S01]  /*39f0*/  SHF.R.U32.HI R15, RZ, 0xf, R57 ;  /* 0x0000000fff0f7819 */ /* 0x000fe20000011639 */
[C---:B------:R-:W-:Y:S01]  /*3a00*/  IMAD.WIDE R70, R45.reuse, 0x2, R38 ;  /* 0x000000022d467825 */ /* 0x040fe200078e0226 */
[----:B------:R1:W2:Y:S02]  /*3a10*/  LDG.E.U16 R58, desc[UR20][R66.64] ;  /* 0x00000014423a7981 */ /* 0x0002a4000c1e1500 */
[----:B------:R-:W-:Y:S01]  /*3a20*/  FSEL R14, R14, -INF , !P2 ;  /* 0xff8000000e0e7808 */ /* 0x000fe20005000000 */
[----:B------:R-:W-:Y:S01]  /*3a30*/  IMAD.WIDE R68, R45, 0x2, R40 ;  /* 0x000000022d447825 */ /* 0x000fe200078e0228 */
[----:B------:R-:W3:Y:S01]  /*3a40*/  LDG.E.U16 R60, desc[UR20][R70.64] ;  /* 0x00000014463c7981 */ /* 0x000ee2000c1e1500 */
[----:B------:R-:W-:Y:S02]  /*3a50*/  LOP3.LUT P2, RZ, R15, 0x1, RZ, 0xc0, !PT ;  /* 0x000000010fff7812 */ /* 0x000fe4000784c0ff */
[----:B------:R-:W-:Y:S01]  /*3a60*/  IMAD.WIDE R72, R45, 0x2, R36 ;  /* 0x000000022d487825 */ /* 0x000fe200078e0224 */
[----:B------:R4:W5:Y:S04]  /*3a70*/  LDG.E.U16 R59, desc[UR20][R68.64] ;  /* 0x00000014443b7981 */ /* 0x000968000c1e1500 */
[----:B------:R0:W2:Y:S01]  /*3a80*/  LDG.E.U16 R61, desc[UR20][R72.64] ;  /* 0x00000014483d7981 */ /* 0x0000a2000c1e1500 */
[----:B------:R-:W-:Y:S01]  /*3a90*/  FMUL R15, R16, UR33 ;  /* 0x00000021100f7c20 */ /* 0x000fe20008400000 */
[----:B------:R-:W-:Y:S01]  /*3aa0*/  FMUL R16, R17, UR33 ;  /* 0x0000002111107c20 */ /* 0x000fe20008400000 */
[----:B------:R-:W-:-:S04]  /*3ab0*/  SHF.R.U32.HI R17, RZ, 0xd, R57 ;  /* 0x0000000dff117819 */ /* 0x000fc80000011639 */
[----:B------:R-:W-:Y:S02]  /*3ac0*/  FSEL R16, R16, -INF , !P4 ;  /* 0xff80000010107808 */ /* 0x000fe40006000000 */
[----:B------:R-:W-:Y:S01]  /*3ad0*/  LOP3.LUT P4, RZ, R17, 0x1, RZ, 0xc0, !PT ;  /* 0x0000000111ff7812 */ /* 0x000fe2000788c0ff */
[----:B------:R-:W-:Y:S01]  /*3ae0*/  FMUL R17, R18, UR33 ;  /* 0x0000002112117c20 */ /* 0x000fe20008400000 */
[----:B------:R-:W-:Y:S01]  /*3af0*/  FMUL R18, R19, UR33 ;  /* 0x0000002113127c20 */ /* 0x000fe20008400000 */
[----:B------:R-:W-:Y:S01]  /*3b00*/  FMUL R19, R20, UR33 ;  /* 0x0000002114137c20 */ /* 0x000fe20008400000 */
[----:B------:R-:W-:-:S04]  /*3b10*/  SHF.R.U32.HI R63, RZ, 0xe, R57 ;  /* 0x0000000eff3f7819 */ /* 0x000fc80000011639 */
[----:B------:R-:W-:Y:S02]  /*3b20*/  FSEL R19, R19, -INF , !P2 ;  /* 0xff80000013137808 */ /* 0x000fe40005000000 */
[----:B------:R-:W-:Y:S01]  /*3b30*/  ISETP.GT.U32.AND P2, PT, R55, R0, PT ;  /* 0x000000003700720c */ /* 0x000fe20003f44070 */
[----:B------:R-:W-:Y:S01]  /*3b40*/  FMUL R20, R4, UR33 ;  /* 0x0000002104147c20 */ /* 0x000fe20008400000 */
[----:B------:R-:W-:Y:S01]  /*3b50*/  FSEL R15, R15, -INF , !P5 ;  /* 0xff8000000f0f7808 */ /* 0x000fe20006800000 */
[----:B------:R-:W-:Y:S01]  /*3b60*/  FMUL R21, R21, UR33 ;  /* 0x0000002115157c20 */ /* 0x000fe20008400000 */
[----:B------:R-:W-:Y:S02]  /*3b70*/  ISETP.GT.U32.AND.EX P2, PT, R64, RZ, PT, P2 ;  /* 0x000000ff4000720c */ /* 0x000fe40003f44120 */
[----:B------:R-:W-:Y:S02]  /*3b80*/  LOP3.LUT P5, RZ, R63, 0x1, RZ, 0xc0, !PT ;  /* 0x000000013fff7812 */ /* 0x000fe400078ac0ff */
[----:B-1----:R-:W-:-:S02]  /*3b90*/  FSEL R66, R20, -INF , !P2 ;  /* 0xff80000014427808 */ /* 0x002fc40005000000 */
[----:B------:R-:W-:Y:S01]  /*3ba0*/  FSEL R4, R21, -INF , !P5 ;  /* 0xff80000015047808 */ /* 0x000fe20006800000 */
[----:B------:R-:W-:Y:S01]  /*3bb0*/  FMUL R21, R22, UR33 ;  /* 0x0000002116157c20 */ /* 0x000fe20008400000 */
[----:B------:R-:W-:Y:S02]  /*3bc0*/  FMNMX3 R22, R66, R5, R6, !PT ;  /* 0x0000000542167276 */ /* 0x000fe40007800006 */
[----:B------:R-:W-:Y:S01]  /*3bd0*/  SHF.R.U32.HI R63, RZ, 0xc, R57 ;  /* 0x0000000cff3f7819 */ /* 0x000fe20000011639 */
[----:B------:R-:W-:Y:S01]  /*3be0*/  FMUL R20, R23, UR33 ;  /* 0x0000002117147c20 */ /* 0x000fe20008400000 */
[----:B------:R-:W-:Y:S02]  /*3bf0*/  FSEL R17, R17, -INF , !P3 ;  /* 0xff80000011117808 */ /* 0x000fe40005800000 */
[----:B------:R-:W-:Y:S02]  /*3c00*/  FMNMX3 R23, R22, R7, R8, !PT ;  /* 0x0000000716177276 */ /* 0x000fe40007800008 */
[----:B------:R-:W-:-:S02]  /*3c10*/  LOP3.LUT P3, RZ, R63, 0x1, RZ, 0xc0, !PT ;  /* 0x000000013fff7812 */ /* 0x000fc4000786c0ff */
[----:B------:R-:W-:Y:S01]  /*3c20*/  SHF.R.U32.HI R63, RZ, 0xa, R57 ;  /* 0x0000000aff3f7819 */ /* 0x000fe20000011639 */
[----:B------:R-:W-:Y:S01]  /*3c30*/  FMUL R22, R24, UR33 ;  /* 0x0000002118167c20 */ /* 0x000fe20008400000 */
[----:B------:R-:W-:Y:S01]  /*3c40*/  FMNMX3 R23, R23, R10, R9, !PT ;  /* 0x0000000a17177276 */ /* 0x000fe20007800009 */
[----:B------:R-:W-:Y:S01]  /*3c50*/  FMUL R24, R25, UR33 ;  /* 0x0000002119187c20 */ /* 0x000fe20008400000 */
[----:B------:R-:W-:Y:S02]  /*3c60*/  LOP3.LUT P5, RZ, R63, 0x1, RZ, 0xc0, !PT ;  /* 0x000000013fff7812 */ /* 0x000fe400078ac0ff */
[----:B------:R-:W-:Y:S02]  /*3c70*/  SHF.R.U32.HI R25, RZ, 0x5, R57 ;  /* 0x00000005ff197819 */ /* 0x000fe40000011639 */
[----:B------:R-:W-:Y:S02]  /*3c80*/  FMNMX3 R23, R23, R12, R11, !PT ;  /* 0x0000000c17177276 */ /* 0x000fe4000780000b */
[----:B------:R-:W-:-:S02]  /*3c90*/  FSEL R24, R24, -INF , !P5 ;  /* 0xff80000018187808 */ /* 0x000fc40006800000 */
[----:B------:R-:W-:Y:S02]  /*3ca0*/  LOP3.LUT P5, RZ, R25, 0x1, RZ, 0xc0, !PT ;  /* 0x0000000119ff7812 */ /* 0x000fe400078ac0ff */
[----:B------:R-:W-:Y:S01]  /*3cb0*/  FMNMX3 R25, R23, R62, R13, !PT ;  /* 0x0000003e17197276 */ /* 0x000fe2000780000d */
[----:B------:R-:W-:Y:S01]  /*3cc0*/  FMUL R23, R26, UR33 ;  /* 0x000000211a177c20 */ /* 0x000fe20008400000 */
[----:B------:R-:W-:Y:S02]  /*3cd0*/  SHF.R.U32.HI R65, RZ, 0xb, R57 ;  /* 0x0000000bff417819 */ /* 0x000fe40000011639 */
[----:B------:R-:W-:Y:S01]  /*3ce0*/  FMNMX3 R25, R25, R14, R15, !PT ;  /* 0x0000000e19197276 */ /* 0x000fe2000780000f */
[----:B------:R-:W-:Y:S01]  /*3cf0*/  FMUL R26, R27, UR33 ;  /* 0x000000211b1a7c20 */ /* 0x000fe20008400000 */
[----:B------:R-:W-:Y:S02]  /*3d00*/  SHF.R.U32.HI R63, RZ, 0x8, R57 ;  /* 0x00000008ff3f7819 */ /* 0x000fe40000011639 */
[----:B------:R-:W-:-:S02]  /*3d10*/  FSEL R18, R18, -INF , !P0 ;  /* 0xff80000012127808 */ /* 0x000fc40004000000 */
[----:B------:R-:W-:Y:S02]  /*3d20*/  FMNMX3 R27, R25, R16, R17, !PT ;  /* 0x00000010191b7276 */ /* 0x000fe40007800011 */
[----:B------:R-:W-:Y:S02]  /*3d30*/  LOP3.LUT P0, RZ, R65, 0x1, RZ, 0xc0, !PT ;  /* 0x0000000141ff7812 */ /* 0x000fe4000780c0ff */
[----:B------:R-:W-:Y:S02]  /*3d40*/  FSEL R21, R21, -INF , !P4 ;  /* 0xff80000015157808 */ /* 0x000fe40006000000 */
[--C-:B------:R-:W-:Y:S02]  /*3d50*/  SHF.R.U32.HI R65, RZ, 0x9, R57.reuse ;  /* 0x00000009ff417819 */ /* 0x100fe40000011639 */
[----:B------:R-:W-:Y:S02]  /*3d60*/  LOP3.LUT P4, RZ, R63, 0x1, RZ, 0xc0, !PT ;  /* 0x000000013fff7812 */ /* 0x000fe4000788c0ff */
[----:B------:R-:W-:-:S02]  /*3d70*/  SHF.R.U32.HI R63, RZ, 0x6, R57 ;  /* 0x00000006ff3f7819 */ /* 0x000fc40000011639 */
[----:B------:R-:W-:Y:S02]  /*3d80*/  FMNMX3 R27, R27, R18, R19, !PT ;  /* 0x000000121b1b7276 */ /* 0x000fe40007800013 */
[----:B------:R-:W-:Y:S02]  /*3d90*/  LOP3.LUT P2, RZ, R65, 0x1, RZ, 0xc0, !PT ;  /* 0x0000000141ff7812 */ /* 0x000fe4000784c0ff */
[----:B------:R-:W-:Y:S02]  /*3da0*/  FSEL R22, R22, -INF , !P0 ;  /* 0xff80000016167808 */ /* 0x000fe40004000000 */
[----:B------:R-:W-:Y:S02]  /*3db0*/  SHF.R.U32.HI R65, RZ, 0x7, R57 ;  /* 0x00000007ff417819 */ /* 0x000fe40000011639 */
[----:B------:R-:W-:Y:S02]  /*3dc0*/  FSEL R20, R20, -INF , !P3 ;  /* 0xff80000014147808 */ /* 0x000fe40005800000 */
[----:B------:R-:W-:-:S02]  /*3dd0*/  LOP3.LUT P0, RZ, R63, 0x1, RZ, 0xc0, !PT ;  /* 0x000000013fff7812 */ /* 0x000fc4000780c0ff */
[----:B------:R-:W-:Y:S02]  /*3de0*/  FMNMX3 R27, R27, R4, R21, !PT ;  /* 0x000000041b1b7276 */ /* 0x000fe40007800015 */
[--C-:B------:R-:W-:Y:S01]  /*3df0*/  SHF.R.U32.HI R63, RZ, 0x4, R57.reuse ;  /* 0x00000004ff3f7819 */ /* 0x100fe20000011639 */
[----:B------:R-:W-:Y:S01]  /*3e00*/  FMUL R25, R28, UR33 ;  /* 0x000000211c197c20 */ /* 0x000fe20008400000 */
[----:B------:R-:W-:Y:S01]  /*3e10*/  LOP3.LUT P3, RZ, R65, 0x1, RZ, 0xc0, !PT ;  /* 0x0000000141ff7812 */ /* 0x000fe2000786c0ff */
[----:B------:R-:W-:Y:S01]  /*3e20*/  FMUL R28, R29, UR33 ;  /* 0x000000211d1c7c20 */ /* 0x000fe20008400000 */
[----:B------:R-:W-:Y:S02]  /*3e30*/  FSEL R23, R23, -INF , !P2 ;  /* 0xff80000017177808 */ /* 0x000fe40005000000 */
[----:B------:R-:W-:Y:S02]  /*3e40*/  FMNMX3 R27, R27, R20, R22, !PT ;  /* 0x000000141b1b7276 */ /* 0x000fe40007800016 */
[----:B------:R-:W-:Y:S01]  /*3e50*/  LOP3.LUT P2, RZ, R63, 0x1, RZ, 0xc0, !PT ;  /* 0x000000013fff7812 */ /* 0x000fe2000784c0ff */
[----:B------:R-:W-:Y:S01]  /*3e60*/  FMUL R29, R30, UR33 ;  /* 0x000000211e1d7c20 */ /* 0x000fe20008400000 */
[----:B------:R-:W-:-:S02]  /*3e70*/  SHF.R.U32.HI R65, RZ, 0x3, R57 ;  /* 0x00000003ff417819 */ /* 0x000fc40000011639 */
[--C-:B------:R-:W-:Y:S02]  /*3e80*/  SHF.R.U32.HI R63, RZ, 0x2, R57.reuse ;  /* 0x00000002ff3f7819 */ /* 0x100fe40000011639 */
[----:B------:R-:W-:Y:S02]  /*3e90*/  SHF.R.U32.HI R57, RZ, 0x1, R57 ;  /* 0x00000001ff397819 */ /* 0x000fe40000011639 */
[----:B------:R-:W-:Y:S02]  /*3ea0*/  FSEL R26, R26, -INF , !P4 ;  /* 0xff8000001a1a7808 */ /* 0x000fe40006000000 */
[----:B------:R-:W-:Y:S02]  /*3eb0*/  FSEL R25, R25, -INF , !P3 ;  /* 0xff80000019197808 */ /* 0x000fe40005800000 */
[----:B------:R-:W-:Y:S01]  /*3ec0*/  FMNMX3 R30, R27, R24, R23, !PT ;  /* 0x000000181b1e7276 */ /* 0x000fe20007800017 */
[----:B------:R-:W-:Y:S01]  /*3ed0*/  FMUL R31, R31, UR33 ;  /* 0x000000211f1f7c20 */ /* 0x000fe20008400000 */
[----:B------:R-:W-:Y:S01]  /*3ee0*/  FSEL R28, R28, -INF , !P0 ;  /* 0xff8000001c1c7808 */ /* 0x000fe20004000000 */
[----:B------:R-:W-:Y:S01]  /*3ef0*/  FMUL R32, R32, UR33 ;  /* 0x0000002120207c20 */ /* 0x000fe20008400000 */
[----:B------:R-:W-:-:S02]  /*3f00*/  LOP3.LUT P0, RZ, R57, 0x1, RZ, 0xc0, !PT ;  /* 0x0000000139ff7812 */ /* 0x000fc4000780c0ff */
[----:B------:R-:W-:Y:S02]  /*3f10*/  LOP3.LUT P4, RZ, R65, 0x1, RZ, 0xc0, !PT ;  /* 0x0000000141ff7812 */ /* 0x000fe4000788c0ff */
[----:B------:R-:W-:Y:S02]  /*3f20*/  FSEL R29, R29, -INF , !P5 ;  /* 0xff8000001d1d7808 */ /* 0x000fe40006800000 */
[----:B------:R-:W-:Y:S01]  /*3f30*/  FMNMX3 R57, R30, R26, R25, !PT ;  /* 0x0000001a1e397276 */ /* 0x000fe20007800019 */
[----:B------:R-:W-:Y:S01]  /*3f40*/  FMUL R27, R33, UR33 ;  /* 0x00000021211b7c20 */ /* 0x000fe20008400000 */
[----:B------:R-:W-:Y:S01]  /*3f50*/  FMUL R30, R34, UR33 ;  /* 0x00000021221e7c20 */ /* 0x000fe20008400000 */
[----:B------:R-:W-:Y:S02]  /*3f60*/  LOP3.LUT P3, RZ, R63, 0x1, RZ, 0xc0, !PT ;  /* 0x000000013fff7812 */ /* 0x000fe4000786c0ff */
[----:B------:R-:W-:Y:S02]  /*3f70*/  FSEL R33, R31, -INF , !P2 ;  /* 0xff8000001f217808 */ /* 0x000fe40005000000 */
[----:B------:R-:W-:-:S02]  /*3f80*/  FSEL R32, R32, -INF , !P4 ;  /* 0xff80000020207808 */ /* 0x000fc40006000000 */
[----:B------:R-:W-:Y:S01]  /*3f90*/  FMNMX3 R57, R57, R28, R29, !PT ;  /* 0x0000001c39397276 */ /* 0x000fe2000780001d */
[----:B------:R-:W-:Y:S01]  /*3fa0*/  FMUL R35, R35, UR33 ;  /* 0x0000002123237c20 */ /* 0x000fe20008400000 */
[----:B------:R-:W-:Y:S02]  /*3fb0*/  FSEL R31, R27, -INF , !P3 ;  /* 0xff8000001b1f7808 */ /* 0x000fe40005800000 */
[----:B------:R-:W-:Y:S02]  /*3fc0*/  FSEL R30, R30, -INF , !P0 ;  /* 0xff8000001e1e7808 */ /* 0x000fe40004000000 */
[----:B------:R-:W-:Y:S02]  /*3fd0*/  FMNMX3 R57, R57, R33, R32, !PT ;  /* 0x0000002139397276 */ /* 0x000fe40007800020 */
[----:B------:R-:W-:Y:S02]  /*3fe0*/  FSEL R27, R35, -INF , !P1 ;  /* 0xff800000231b7808 */ /* 0x000fe40004800000 */
[----:B------:R-:W-:-:S04]  /*3ff0*/  FMNMX3 R57, R57, R31, R30, !PT ;  /* 0x0000001f39397276 */ /* 0x000fc8000780001e */
[----:B------:R-:W-:-:S05]  /*4000*/  FMNMX3 R57, R57, R27, R56, !PT ;  /* 0x0000001b39397276 */ /* 0x000fca0007800038 */
[----:B------:R-:W-:-:S04]  /*4010*/  FADD R34, R5, -R57 ;  /* 0x8000003905227221 */ /* 0x000fc80000000000 */
[----:B------:R-:W-:Y:S01]  /*4020*/  FMUL R35, R34, 1.4426950216293334961 ;  /* 0x3fb8aa3b22237820 */ /* 0x000fe20000400000 */
[--C-:B------:R-:W-:Y:S01]  /*4030*/  FADD R34, R6, -R57.reuse ;  /* 0x8000003906227221 */ /* 0x100fe20000000000 */
[----:B------:R-:W-:-:S03]  /*4040*/  FADD R66, R66, -R57 ;  /* 0x8000003942427221 */ /* 0x000fc60000000000 */
[----:B------:R-:W-:Y:S01]  /*4050*/  FMUL R63, R34, 1.4426950216293334961 ;  /* 0x3fb8aa3b223f7820 */ /* 0x000fe20000400000 */
[----:B------:R-:W-:Y:S01]  /*4060*/  FADD R34, R7, -R57 ;  /* 0x8000003907227221 */ /* 0x000fe20000000000 */
[----:B------:R-:W-:-:S03]  /*4070*/  FMUL R66, R66, 1.4426950216293334961 ;  /* 0x3fb8aa3b42427820 */ /* 0x000fc60000400000 */
[----:B------:R-:W-:Y:S01]  /*4080*/  FMUL R65, R34, 1.4426950216293334961 ;  /* 0x3fb8aa3b22417820 */ /* 0x000fe20000400000 */
[--C-:B------:R-:W-:Y:S01]  /*4090*/  FADD R34, R8, -R57.reuse ;  /* 0x8000003908227221 */ /* 0x100fe20000000000 */
[----:B------:R1:W-:Y:S03]  /*40a0*/  MUFU.EX2 R5, R66 ;  /* 0x0000004200057308 */ /* 0x0003e60000000800 */
[----:B------:R-:W-:Y:S01]  /*40b0*/  FMUL R67, R34, 1.4426950216293334961 ;  /* 0x3fb8aa3b22437820 */ /* 0x000fe20000400000 */
[----:B------:R-:W-:-:S04]  /*40c0*/  FADD R34, R10, -R57 ;  /* 0x800000390a227221 */ /* 0x000fc80000000000 */
[----:B------:R-:W0:Y:S01]  /*40d0*/  MUFU.EX2 R6, R35 ;  /* 0x0000002300067308 */ /* 0x000e220000000800 */
[----:B-1----:R-:W-:Y:S01]  /*40e0*/  FMUL R66, R34, 1.4426950216293334961 ;  /* 0x3fb8aa3b22427820 */ /* 0x002fe20000400000 */
[----:B------:R-:W-:-:S06]  /*40f0*/  FADD R34, R9, -R57 ;  /* 0x8000003909227221 */ /* 0x000fcc0000000000 */
[----:B------:R1:W1:Y:S01]  /*4100*/  MUFU.EX2 R7, R63 ;  /* 0x0000003f00077308 */ /* 0x0002620000000800 */
[--C-:B------:R-:W-:Y:S01]  /*4110*/  FADD R16, R16, -R57.reuse ;  /* 0x8000003910107221 */ /* 0x100fe20000000000 */
[----:B----4-:R-:W-:Y:S01]  /*4120*/  FMUL R68, R34, 1.4426950216293334961 ;  /* 0x3fb8aa3b22447820 */ /* 0x010fe20000400000 */
[--C-:B------:R-:W-:Y:S01]  /*4130*/  FADD R18, R18, -R57.reuse ;  /* 0x8000003912127221 */ /* 0x100fe20000000000 */
[----:B------:R-:W-:-:S04]  /*4140*/  FADD R19, R19, -R57 ;  /* 0x8000003913137221 */ /* 0x000fc80000000000 */
[----:B------:R4:W4:Y:S01]  /*4150*/  MUFU.EX2 R8, R65 ;  /* 0x0000004100087308 */ /* 0x0009220000000800 */
[--C-:B------:R-:W-:Y:S01]  /*4160*/  FADD R34, R12, -R57.reuse ;  /* 0x800000390c227221 */ /* 0x100fe20000000000 */
[----:B------:R-:W-:Y:S01]  /*4170*/  FADD R17, R17, -R57 ;  /* 0x8000003911117221 */ /* 0x000fe20000000000 */
[----:B0-----:R-:W-:Y:S01]  /*4180*/  FMUL R72, R16, 1.4426950216293334961 ;  /* 0x3fb8aa3b10487820 */ /* 0x001fe20000400000 */
[----:B------:R-:W-:-:S04]  /*4190*/  FMUL R16, R18, 1.4426950216293334961 ;  /* 0x3fb8aa3b12107820 */ /* 0x000fc80000400000 */
[----:B------:R-:W0:Y:S01]  /*41a0*/  MUFU.EX2 R10, R67 ;  /* 0x00000043000a7308 */ /* 0x000e220000000800 */
[----:B------:R-:W-:Y:S01]  /*41b0*/  FMUL R19, R19, 1.4426950216293334961 ;  /* 0x3fb8aa3b13137820 */ /* 0x000fe20000400000 */
[----:B-1----:R-:W-:Y:S01]  /*41c0*/  FMUL R63, R34, 1.4426950216293334961 ;  /* 0x3fb8aa3b223f7820 */ /* 0x002fe20000400000 */
[----:B------:R-:W-:Y:S01]  /*41d0*/  FADD R18, R5, R6 ;  /* 0x0000000605127221 */ /* 0x000fe20000000000 */
[----:B------:R-:W-:Y:S01]  /*41e0*/  FADD R34, R11, -R57 ;  /* 0x800000390b227221 */ /* 0x000fe20000000000 */
[----:B------:R-:W-:-:S03]  /*41f0*/  FMUL R73, R17, 1.4426950216293334961 ;  /* 0x3fb8aa3b11497820 */ /* 0x000fc60000400000 */
[----:B------:R-:W1:Y:S01]  /*4200*/  MUFU.EX2 R9, R66 ;  /* 0x0000004200097308 */ /* 0x000e620000000800 */
[--C-:B------:R-:W-:Y:S01]  /*4210*/  FADD R17, R4, -R57.reuse ;  /* 0x8000003904117221 */ /* 0x100fe20000000000 */
[----:B------:R-:W-:Y:S01]  /*4220*/  FMUL R34, R34, 1.4426950216293334961 ;  /* 0x3fb8aa3b22227820 */ /* 0x000fe20000400000 */
[--C-:B------:R-:W-:Y:S01]  /*4230*/  FADD R62, R62, -R57.reuse ;  /* 0x800000393e3e7221 */ /* 0x100fe20000000000 */
[----:B------:R-:W-:-:S04]  /*4240*/  FADD R35, R13, -R57 ;  /* 0x800000390d237221 */ /* 0x000fc80000000000 */
[----:B------:R-:W0:Y:S08]  /*4250*/  MUFU.EX2 R12, R68 ;  /* 0x00000044000c7308 */ /* 0x000e300000000800 */
[----:B------:R0:W-:Y:S01]  /*4260*/  MUFU.EX2 R4, R19 ;  /* 0x0000001300047308 */ /* 0x0001e20000000800 */
[----:B------:R-:W-:Y:S01]  /*4270*/  FMUL R62, R62, 1.4426950216293334961 ;  /* 0x3fb8aa3b3e3e7820 */ /* 0x000fe20000400000 */
[----:B----4-:R-:W-:Y:S01]  /*4280*/  FMUL R65, R35, 1.4426950216293334961 ;  /* 0x3fb8aa3b23417820 */ /* 0x010fe20000400000 */
[----:B0-----:R-:W-:-:S05]  /*4290*/  FADD R19, R7, R18 ;  /* 0x0000001207137221 */ /* 0x001fca0000000000 */
[----:B------:R-:W0:Y:S01]  /*42a0*/  MUFU.EX2 R11, R63 ;  /* 0x0000003f000b7308 */ /* 0x000e220000000800 */
[----:B------:R-:W-:Y:S01]  /*42b0*/  FADD R19, R8, R19 ;  /* 0x0000001308137221 */ /* 0x000fe20000000000 */
[----:B------:R-:W-:-:S03]  /*42c0*/  FADD R35, R14, -R57 ;  /* 0x800000390e237221 */ /* 0x000fc60000000000 */
[----:B------:R-:W-:-:S03]  /*42d0*/  FADD R18, R10, R19 ;  /* 0x000000130a127221 */ /* 0x000fc60000000000 */
[----:B------:R-:W4:Y:S01]  /*42e0*/  MUFU.EX2 R34, R34 ;  /* 0x0000002200227308 */ /* 0x000f220000000800 */
[----:B------:R-:W-:Y:S01]  /*42f0*/  FMUL R66, R35, 1.4426950216293334961 ;  /* 0x3fb8aa3b23427820 */ /* 0x000fe20000400000 */
[----:B------:R-:W-:Y:S01]  /*4300*/  FADD R35, R15, -R57 ;  /* 0x800000390f237221 */ /* 0x000fe20000000000 */
[----:B-1----:R-:W-:-:S05]  /*4310*/  FADD R19, R9, R18 ;  /* 0x0000001209137221 */ /* 0x002fca0000000000 */
[----:B------:R-:W1:Y:S01]  /*4320*/  MUFU.EX2 R13, R62 ;  /* 0x0000003e000d7308 */ /* 0x000e620000000800 */
[----:B------:R-:W-:Y:S01]  /*4330*/  FADD R18, R12, R19 ;  /* 0x000000130c127221 */ /* 0x000fe20000000000 */
[----:B------:R-:W-:-:S06]  /*4340*/  FMUL R35, R35, 1.4426950216293334961 ;  /* 0x3fb8aa3b23237820 */ /* 0x000fcc0000400000 */
[----:B------:R-:W1:Y:S01]  /*4350*/  MUFU.EX2 R14, R65 ;  /* 0x00000041000e7308 */ /* 0x000e620000000800 */
[----:B0-----:R-:W-:-:S07]  /*4360*/  FADD R19, R11, R18 ;  /* 0x000000120b137221 */ /* 0x001fce0000000000 */
[----:B------:R-:W0:Y:S01]  /*4370*/  MUFU.EX2 R15, R66 ;  /* 0x00000042000f7308 */ /* 0x000e220000000800 */
[----:B----4-:R-:W-:Y:S01]  /*4380*/  FADD R18, R34, R19 ;  /* 0x0000001322127221 */ /* 0x010fe20000000000 */
[----:B------:R-:W-:-:S06]  /*4390*/  FADD R27, R27, -R57 ;  /* 0x800000391b1b7221 */ /* 0x000fcc0000000000 */
[----:B------:R-:W4:Y:S01]  /*43a0*/  MUFU.EX2 R35, R35 ;  /* 0x0000002300237308 */ /* 0x000f220000000800 */
[----:B-1----:R-:W-:Y:S01]  /*43b0*/  FADD R19, R13, R18 ;  /* 0x000000120d137221 */ /* 0x002fe20000000000 */
[--C-:B------:R-:W-:Y:S01]  /*43c0*/  FADD R21, R21, -R57.reuse ;  /* 0x8000003915157221 */ /* 0x100fe20000000000 */
[--C-:B------:R-:W-:Y:S01]  /*43d0*/  FADD R20, R20, -R57.reuse ;  /* 0x8000003914147221 */ /* 0x100fe20000000000 */
[--C-:B------:R-:W-:Y:S01]  /*43e0*/  FADD R22, R22, -R57.reuse ;  /* 0x8000003916167221 */ /* 0x100fe20000000000 */
[----:B------:R-:W-:-:S03]  /*43f0*/  FADD R24, R24, -R57 ;  /* 0x8000003918187221 */ /* 0x000fc60000000000 */
[----:B------:R-:W1:Y:S01]  /*4400*/  MUFU.EX2 R72, R72 ;  /* 0x0000004800487308 */ /* 0x000e620000000800 */
[--C-:B------:R-:W-:Y:S01]  /*4410*/  FADD R23, R23, -R57.reuse ;  /* 0x8000003917177221 */ /* 0x100fe20000000000 */
[--C-:B------:R-:W-:Y:S01]  /*4420*/  FADD R26, R26, -R57.reuse ;  /* 0x800000391a1a7221 */ /* 0x100fe20000000000 */
[--C-:B------:R-:W-:Y:S01]  /*4430*/  FADD R25, R25, -R57.reuse ;  /* 0x8000003919197221 */ /* 0x100fe20000000000 */
[--C-:B------:R-:W-:Y:S01]  /*4440*/  FADD R28, R28, -R57.reuse ;  /* 0x800000391c1c7221 */ /* 0x100fe20000000000 */
[--C-:B------:R-:W-:Y:S01]  /*4450*/  FADD R29, R29, -R57.reuse ;  /* 0x800000391d1d7221 */ /* 0x100fe20000000000 */
[--C-:B------:R-:W-:Y:S01]  /*4460*/  FADD R33, R33, -R57.reuse ;  /* 0x8000003921217221 */ /* 0x100fe20000000000 */
[--C-:B------:R-:W-:Y:S01]  /*4470*/  FADD R32, R32, -R57.reuse ;  /* 0x8000003920207221 */ /* 0x100fe20000000000 */
[--C-:B------:R-:W-:Y:S01]  /*4480*/  FADD R31, R31, -R57.reuse ;  /* 0x800000391f1f7221 */ /* 0x100fe20000000000 */
[----:B------:R-:W-:Y:S01]  /*4490*/  FADD R30, R30, -R57 ;  /* 0x800000391e1e7221 */ /* 0x000fe20000000000 */
[----:B------:R-:W0:Y:S01]  /*44a0*/  MUFU.EX2 R73, R73 ;  /* 0x0000004900497308 */ /* 0x000e220000000800 */
[----:B------:R-:W-:Y:S01]  /*44b0*/  FMUL R17, R17, 1.4426950216293334961 ;  /* 0x3fb8aa3b11117820 */ /* 0x000fe20000400000 */
[----:B------:R-:W-:Y:S01]  /*44c0*/  FADD R18, R14, R19 ;  /* 0x000000130e127221 */ /* 0x000fe20000000000 */
[----:B------:R-:W-:Y:S01]  /*44d0*/  FMUL R78, R27, 1.4426950216293334961 ;  /* 0x3fb8aa3b1b4e7820 */ /* 0x000fe20000400000 */
        /* <DEDUP_REMOVED lines=13> */
[----:B------:R-:W1:Y:S01]  /*45b0*/  MUFU.EX2 R16, R16 ;  /* 0x0000001000107308 */ /* 0x000e620000000800 */
[----:B0-----:R-:W-:-:S07]  /*45c0*/  FADD R18, R15, R18 ;  /* 0x000000120f127221 */ /* 0x001fce0000000000 */
[----:B------:R-:W0:Y:S08]  /*45d0*/  MUFU.EX2 R17, R17 ;  /* 0x0000001100117308 */ /* 0x000e300000000800 */
[----:B------:R-:W-:Y:S08]  /*45e0*/  MUFU.EX2 R62, R21 ;  /* 0x00000015003e7308 */ /* 0x000ff00000000800 */
[----:B------:R0:W1:Y:S08]  /*45f0*/  MUFU.EX2 R63, R20 ;  /* 0x00000014003f7308 */ /* 0x0000700000000800 */
[----:B------:R-:W-:Y:S01]  /*4600*/  MUFU.EX2 R66, R22 ;  /* 0x0000001600427308 */ /* 0x000fe20000000800 */
[----:B0-----:R-:W-:Y:S01]  /*4610*/  F2FP.F16.F32.PACK_AB R20, R6, R5 ;  /* 0x000000050614723e */ /* 0x001fe200000000ff */
[----:B----4-:R-:W-:-:S06]  /*4620*/  FADD R5, R35, R18 ;  /* 0x0000001223057221 */ /* 0x010fcc0000000000 */
[----:B------:R0:W4:Y:S01]  /*4630*/  MUFU.EX2 R69, R24 ;  /* 0x0000001800457308 */ /* 0x0001220000000800 */
[----:B-1----:R-:W-:-:S07]  /*4640*/  FADD R6, R72, R5 ;  /* 0x0000000548067221 */ /* 0x002fce0000000000 */
[----:B------:R-:W-:Y:S08]  /*4650*/  MUFU.EX2 R68, R23 ;  /* 0x0000001700447308 */ /* 0x000ff00000000800 */
[----:B------:R1:W0:Y:S08]  /*4660*/  MUFU.EX2 R71, R26 ;  /* 0x0000001a00477308 */ /* 0x0002300000000800 */
[----:B------:R0:W-:Y:S08]  /*4670*/  MUFU.EX2 R74, R25 ;  /* 0x00000019004a7308 */ /* 0x0001f00000000800 */
[----:B------:R0:W0:Y:S08]  /*4680*/  MUFU.EX2 R65, R28 ;  /* 0x0000001c00417308 */ /* 0x0000300000000800 */
[----:B------:R0:W-:Y:S08]  /*4690*/  MUFU.EX2 R67, R29 ;  /* 0x0000001d00437308 */ /* 0x0001f00000000800 */
[----:B------:R-:W0:Y:S08]  /*46a0*/  MUFU.EX2 R70, R33 ;  /* 0x0000002100467308 */ /* 0x000e300000000800 */
[----:B------:R-:W-:Y:S08]  /*46b0*/  MUFU.EX2 R75, R32 ;  /* 0x00000020004b7308 */ /* 0x000ff00000000800 */
[----:B------:R-:W0:Y:S08]  /*46c0*/  MUFU.EX2 R76, R31 ;  /* 0x0000001f004c7308 */ /* 0x000e300000000800 */
[----:B------:R4:W-:Y:S08]  /*46d0*/  MUFU.EX2 R77, R30 ;  /* 0x0000001e004d7308 */ /* 0x0009f00000000800 */
[----:B------:R-:W2:Y:S01]  /*46e0*/  MUFU.EX2 R78, R78 ;  /* 0x0000004e004e7308 */ /* 0x000ea20000000800 */
[----:B------:R-:W-:Y:S01]  /*46f0*/  FADD R5, R73, R6 ;  /* 0x0000000649057221 */ /* 0x000fe20000000000 */
[----:B0-----:R-:W-:-:S03]  /*4700*/  F2FP.F16.F32.PACK_AB R24, R13, R34 ;  /* 0x000000220d18723e */ /* 0x001fc600000000ff */
[----:B------:R-:W-:Y:S01]  /*4710*/  FADD R5, R16, R5 ;  /* 0x0000000510057221 */ /* 0x000fe20000000000 */
[----:B-1----:R-:W-:Y:S02]  /*4720*/  F2FP.F16.F32.PACK_AB R26, R72, R35 ;  /* 0x00000023481a723e */ /* 0x002fe400000000ff */
[----:B------:R-:W-:Y:S02]  /*4730*/  F2FP.F16.F32.PACK_AB R21, R8, R7 ;  /* 0x000000070815723e */ /* 0x000fe400000000ff */
[----:B------:R-:W-:Y:S02]  /*4740*/  F2FP.F16.F32.PACK_AB R22, R9, R10 ;  /* 0x0000000a0916723e */ /* 0x000fe400000000ff */
[----:B------:R-:W-:Y:S02]  /*4750*/  F2FP.F16.F32.PACK_AB R23, R11, R12 ;  /* 0x0000000c0b17723e */ /* 0x000fe400000000ff */
[----:B------:R-:W-:Y:S02]  /*4760*/  F2FP.F16.F32.PACK_AB R25, R15, R14 ;  /* 0x0000000e0f19723e */ /* 0x000fe400000000ff */
[----:B------:R-:W-:-:S02]  /*4770*/  F2FP.F16.F32.PACK_AB R27, R16, R73 ;  /* 0x00000049101b723e */ /* 0x000fc400000000ff */
[----:B------:R-:W-:Y:S01]  /*4780*/  F2FP.F16.F32.PACK_AB R28, R17, R4 ;  /* 0x00000004111c723e */ /* 0x000fe200000000ff */
[----:B------:R-:W-:Y:S01]  /*4790*/  FADD R4, R4, R5 ;  /* 0x0000000504047221 */ /* 0x000fe20000000000 */
[----:B------:R-:W-:Y:S02]  /*47a0*/  F2FP.F16.F32.PACK_AB R29, R63, R62 ;  /* 0x0000003e3f1d723e */ /* 0x000fe400000000ff */
[----:B----4-:R-:W-:Y:S02]  /*47b0*/  F2FP.F16.F32.PACK_AB R30, R69, R66 ;  /* 0x00000042451e723e */ /* 0x010fe400000000ff */
[----:B------:R-:W-:Y:S02]  /*47c0*/  F2FP.F16.F32.PACK_AB R31, R71, R68 ;  /* 0x00000044471f723e */ /* 0x000fe400000000ff */
[----:B------:R-:W-:Y:S02]  /*47d0*/  F2FP.F16.F32.PACK_AB R32, R65, R74 ;  /* 0x0000004a4120723e */ /* 0x000fe400000000ff */
[----:B------:R-:W-:-:S02]  /*47e0*/  F2FP.F16.F32.PACK_AB R33, R70, R67 ;  /* 0x000000434621723e */ /* 0x000fc400000000ff */
[----:B------:R-:W-:Y:S02]  /*47f0*/  F2FP.F16.F32.PACK_AB R34, R76, R75 ;  /* 0x0000004b4c22723e */ /* 0x000fe400000000ff */
[----:B--2---:R-:W-:Y:S01]  /*4800*/  F2FP.F16.F32.PACK_AB R35, R78, R77 ;  /* 0x0000004d4e23723e */ /* 0x004fe200000000ff */
[----:B------:R0:W-:Y:S01]  /*4810*/  STS.U16 [R3+UR10+0x1800], R58 ;  /* 0x0018003a03007988 */ /* 0x0001e2000800040a */
[----:B------:R-:W-:-:S03]  /*4820*/  FADD R56, -R57, R56 ;  /* 0x0000003839387221 */ /* 0x000fc60000000100 */
[----:B---3--:R0:W-:Y:S01]  /*4830*/  STS.U16 [R3+UR10+0x1a00], R60 ;  /* 0x001a003c03007988 */ /* 0x0081e2000800040a */
[----:B------:R-:W-:Y:S01]  /*4840*/  FADD R73, R17, R4 ;  /* 0x0000000411497221 */ /* 0x000fe20000000000 */
[----:B------:R1:W-:Y:S02]  /*4850*/  STTM.x16 tmem[UR12+0x30], R20 ;  /* 0x00003014000079ed */ /* 0x0003e4000824000c */
[----:B-----5:R0:W-:Y:S04]  /*4860*/  STS.U16 [R44+UR10+0x1900], R59 ;  /* 0x0019003b2c007988 */ /* 0x0201e8000800040a */
[----:B------:R0:W-:Y:S01]  /*4870*/  STS.U16 [R44+UR10+0x1b00], R61 ;  /* 0x001b003d2c007988 */ /* 0x0001e2000800040a */
[----:B------:R-:W2:Y:S02]  /*4880*/  FENCE.VIEW.ASYNC.T ;  /* 0x00000000000073c6 */ /* 0x000ea40000000200 */
[----:B--2---:R-:W-:Y:S01]  /*4890*/  BAR.SYNC.DEFER_BLOCKING 0x0 ;  /* 0x0000000000007b1d */ /* 0x004fe20000010000 */
[----:B------:R-:W-:-:S05]  /*48a0*/  FMUL R56, R56, 1.4426950216293334961 ;  /* 0x3fb8aa3b38387820 */ /* 0x000fca0000400000 */
[----:B------:R-:W2:Y:S01]  /*48b0*/  LDTM.x16 R4, tmem[UR12] ;  /* 0x0000000c000479ee */ /* 0x000ea20008240000 */
[----:B------:R-:W-:Y:S01]  /*48c0*/  NOP ;  /* 0x0000000000007918 */ /* 0x000fe20000000000 */
[----:B-1----:R-:W2:Y:S02]  /*48d0*/  MUFU.EX2 R21, R56 ;  /* 0x0000003800157308 */ /* 0x002ea40000000800 */
[C---:B--2---:R-:W-:Y:S01]  /*48e0*/  FMUL R4, R21.reuse, R4 ;  /* 0x0000000415047220 */ /* 0x044fe20000400000 */
        /* <DEDUP_REMOVED lines=15> */
[----:B------:R0:W-:Y:S01]  /*49e0*/  STTM.x16 tmem[UR12], R4 ;  /* 0x00000004000079ed */ /* 0x0001e2000824000c */
[----:B------:R-:W1:Y:S02]  /*49f0*/  FENCE.VIEW.ASYNC.T ;  /* 0x00000000000073c6 */ /* 0x000e640000000200 */
[----:B-1----:R-:W-:Y:S01]  /*4a00*/  BAR.SYNC.DEFER_BLOCKING 0x0 ;  /* 0x0000000000007b1d */ /* 0x002fe20000010000 */
[----:B------:R-:W-:-:S04]  /*4a10*/  FADD R62, R62, R73 ;  /* 0x000000493e3e7221 */ /* 0x000fc80000000000 */
[----:B------:R-:W-:-:S04]  /*4a20*/  FADD R63, R63, R62 ;  /* 0x0000003e3f3f7221 */ /* 0x000fc80000000000 */
[----:B------:R-:W-:-:S04]  /*4a30*/  FADD R66, R66, R63 ;  /* 0x0000003f42427221 */ /* 0x000fc80000000000 */
[----:B------:R-:W-:Y:S01]  /*4a40*/  FADD R69, R69, R66 ;  /* 0x0000004245457221 */ /* 0x000fe20000000000 */
[----:B------:R1:W-:Y:S06]  /*4a50*/  MEMBAR.ALL.CTA ;  /* 0x0000000000007992 */ /* 0x0003ec0000008000 */
[----:B-1----:R-:W1:Y:S01]  /*4a60*/  FENCE.VIEW.ASYNC.S ;  /* 0x00000000000073c6 */ /* 0x002e620000000000 */
[----:B------:R-:W-:-:S04]  /*4a70*/  FADD R68, R68, R69 ;  /* 0x0000004544447221 */ /* 0x000fc80000000000 */
[----:B------:R-:W-:-:S04]  /*4a80*/  FADD R71, R71, R68 ;  /* 0x0000004447477221 */ /* 0x000fc80000000000 */
[----:B------:R-:W-:-:S04]  /*4a90*/  FADD R74, R74, R71 ;  /* 0x000000474a4a7221 */ /* 0x000fc80000000000 */
[----:B------:R-:W-:-:S04]  /*4aa0*/  FADD R74, R65, R74 ;  /* 0x0000004a414a7221 */ /* 0x000fc80000000000 */
[----:B------:R-:W-:-:S04]  /*4ab0*/  FADD R67, R67, R74 ;  /* 0x0000004a43437221 */ /* 0x000fc80000000000 */
[----:B------:R-:W-:-:S04]  /*4ac0*/  FADD R70, R70, R67 ;  /* 0x0000004346467221 */ /* 0x000fc80000000000 */
[----:B------:R-:W-:-:S04]  /*4ad0*/  FADD R75, R75, R70 ;  /* 0x000000464b4b7221 */ /* 0x000fc80000000000 */
[----:B------:R-:W-:Y:S01]  /*4ae0*/  FADD R76, R76, R75 ;  /* 0x0000004b4c4c7221 */ /* 0x000fe20000000000 */
[----:B------:R-:W-:-:S03]  /*4af0*/  ULEA UR28, UR26, UR10, 0x3 ;  /* 0x0000000a1a1c7291 */ /* 0x000fc6000f8e18ff */
[----:B------:R-:W-:Y:S01]  /*4b00*/  FADD R77, R77, R76 ;  /* 0x0000004c4d4d7221 */ /* 0x000fe20000000000 */
[----:B------:R-:W-:-:S03]  /*4b10*/  UIADD3 UR28, UPT, UPT, UR28, 0x1c00, URZ ;  /* 0x00001c001c1c7890 */ /* 0x000fc6000fffe0ff */
[----:B------:R-:W-:Y:S01]  /*4b20*/  FADD R78, R78, R77 ;  /* 0x0000004d4e4e7221 */ /* 0x000fe20000000000 */
[----:B------:R-:W-:Y:S01]  /*4b30*/  UMOV UR29, UR6 ;  /* 0x00000006001d7c82 */ /* 0x000fe20008000000 */
[----:B-1----:R-:W-:Y:S06]  /*4b40*/  BAR.SYNC.DEFER_BLOCKING 0x0 ;  /* 0x0000000000007b1d */ /* 0x002fec0000010000 */
[----:B0-----:R-:W-:Y:S05]  /*4b50*/  BRA.U UP2, `(.L_x_19) ;  /* 0x0000000102387547 */ /* 0x001fea000b800000 */
[----:B------:R-:W-:Y:S01]  /*4b60*/  UIADD3 UR34, UPT, UPT, UR11, 0x38, URZ ;  /* 0x000000380b227890 */ /* 0x000fe2000fffe0ff */
[----:B------:R-:W-:Y:S01]  /*4b70*/  UMOV UR16, UR4 ;  /* 0x0000000400107c82 */ /* 0x000fe20008000000 */
[----:B------:R-:W-:Y:S01]  /*4b80*/  UMOV UR17, 0x80004020 ;  /* 0x8000402000117882 */ /* 0x000fe20000000000 */
[----:B------:R-:W-:Y:S01]  /*4b90*/  UMOV UR18, 0x0 ;  /* 0x0000000000127882 */ /* 0x000fe20000000000 */
[----:B------:R-:W-:Y:S01]  /*4ba0*/  UMOV UR19, 0x8040010 ;  /* 0x0804001000137882 */ /* 0x000fe20000000000 */
[----:B------:R-:W-:Y:S01]  /*4bb0*/  UMOV UR8, UR28 ;  /* 0x0000001c00087c82 */ /* 0x000fe20008000000 */
[----:B------:R-:W-:Y:S01]  /*4bc0*/  UMOV UR9, URZ ;  /* 0x000000ff00097c82 */ /* 0x000fe20008000000 */
[----:B------:R-:W-:Y:S01]  /*4bd0*/  UMOV UR36, 0x0 ;  /* 0x0000000000247882 */ /* 0x000fe20000000000 */
[----:B------:R-:W-:Y:S01]  /*4be0*/  UMOV UR37, 0x8040010 ;  /* 0x0804001000257882 */ /* 0x000fe20000000000 */
[----:B------:R0:W-:Y:S01]  /*4bf0*/  UTCHMMA tmem[UR13], gdesc[UR16], tmem[UR11], tmem[UR18], idesc[UR19], UPT ;  /* 0x00ff12100d0079ea */ /* 0x0001e2000b80000b */
[----:B------:R-:W-:Y:S01]  /*4c00*/  UMOV UR8, UR8 ;  /* 0x0000000800087c82 */ /* 0x000fe20008000000 */
[----:B------:R0:W-:Y:S01]  /*4c10*/  UTCHMMA tmem[UR34], gdesc[UR14], tmem[UR11], tmem[UR36], idesc[UR37], UPT ;  /* 0x00ff240e220079ea */ /* 0x0001e2000b80000b */
[----:B------:R0:W-:Y:S01]  /*4c20*/  UTCBAR [UR8], URZ ;  /* 0x000000ff080073e9 */ /* 0x0001e200080000ff */
[----:B------:R-:W-:-:S02]  /*4c30*/  NOP ;  /* 0x0000000000007918 */ /* 0x000fc40000000000 */
.L_x_19:
[----:B------:R-:W-:Y:S01]  /*4c40*/  ISETP.GE.U32.AND P0, PT, R55, UR23, PT ;  /* 0x0000001737007c0c */ /* 0x000fe2000bf06070 */
[----:B------:R-:W-:Y:S01]  /*4c50*/  UIADD3 UR26, UPT, UPT, UR26, 0x1, URZ ;  /* 0x000000011a1a7890 */ /* 0x000fe2000fffe0ff */
[----:B------:R-:W-:Y:S01]  /*4c60*/  VIADD R45, R45, UR24 ;  /* 0x000000182d2d7c36 */ /* 0x000fe20008000000 */
[----:B------:R-:W-:Y:S01]  /*4c70*/  UIADD3 UR27, UPT, UPT, UR25, UR27, URZ ;  /* 0x0000001b191b7290 */ /* 0x000fe2000fffe0ff */
[----:B------:R-:W-:Y:S01]  /*4c80*/  ISETP.GE.U32.AND.EX P0, PT, R64, RZ, PT, P0 ;  /* 0x000000ff4000720c */ /* 0x000fe20003f06100 */
[----:B------:R-:W-:Y:S01]  /*4c90*/  UISETP.GT.AND UP3, UPT, UR26, 0x1, UPT ;  /* 0x000000011a00788c */ /* 0x000fe2000bf64270 */
[----:B------:R-:W-:Y:S02]  /*4ca0*/  IMAD.U32 R58, RZ, RZ, UR29 ;  /* 0x0000001dff3a7e24 */ /* 0x000fe4000f8e00ff */
[----:B------:R-:W-:Y:S01]  /*4cb0*/  FFMA R54, R21, R54, R78 ;  /* 0x0000003615367223 */ /* 0x000fe2000000004e */
[----:B------:R-:W-:Y:S01]  /*4cc0*/  IMAD.MOV.U32 R56, RZ, RZ, R57 ;  /* 0x000000ffff387224 */ /* 0x000fe200078e0039 */
[----:B0-----:R-:W-:-:S02]  /*4cd0*/  USEL UR8, URZ, 0x1, !UP3 ;  /* 0x00000001ff087887 */ /* 0x001fc4000d800000 */
[----:B------:R-:W-:Y:S02]  /*4ce0*/  USEL UR26, UR26, URZ, !UP3 ;  /* 0x000000ff1a1a7287 */ /* 0x000fe4000d800000 */
[----:B------:R-:W-:-:S03]  /*4cf0*/  ULOP3.LUT UR6, UR6, UR8, URZ, 0x3c, !UPT ;  /* 0x0000000806067292 */ /* 0x000fc6000f8e3cff */
[----:B------:R-:W-:Y:S09]  /*4d00*/  @!P0 BRA `(.L_x_20) ;  /* 0xffffffdc00288947 */ /* 0x000ff2000383ffff */
[----:B------:R-:W-:Y:S01]  /*4d10*/  UISETP.GE.AND UP1, UPT, UR30, 0x1, UPT ;  /* 0x000000011e00788c */ /* 0x000fe2000bf26270 */
[----:B------:R-:W-:-:S08]  /*4d20*/  IMAD.MOV.U32 R56, RZ, RZ, R57 ;  /* 0x000000ffff387224 */ /* 0x000fd000078e0039 */
[----:B------:R-:W-:Y:S05]  /*4d30*/  BRA.U !UP1, `(.L_x_15) ;  /* 0x0000000109147547 */ /* 0x000fea000b800000 */
[----:B------:R-:W-:-:S06]  /*4d40*/  USHF.L.U32 UR4, UR29, 0x1f, URZ ;  /* 0x0000001f1d047899 */ /* 0x000fcc00080006ff */
[----:B------:R-:W-:-:S04]  /*4d50*/  IMAD.U32 R3, RZ, RZ, UR4 ;  /* 0x00000004ff037e24 */ /* 0x000fc8000f8e00ff */
[----:B------:R-:W0:Y:S02]  /*4d60*/  SYNCS.PHASECHK.TRANS64.TRYWAIT P0, [UR28], R3 ;  /* 0x00000003ff0075a7 */ /* 0x000e24000800111c */
[----:B0-----:R-:W-:Y:S05]  /*4d70*/  @!P0 BRA `(.L_x_21) ;  /* 0x0000000c00e08947 */ /* 0x001fea0003800000 */
.L_x_27:
[----:B------:R-:W-:-:S07]  /*4d80*/  IMAD.MOV.U32 R56, RZ, RZ, R57 ;  /* 0x000000ffff387224 */ /* 0x000fce00078e0039 */
.L_x_15:
[C---:B------:R-:W-:Y:S01]  /*4d90*/  FMUL R3, R54.reuse, 8388608 ;  /* 0x4b00000036037820 */ /* 0x040fe20000400000 */
[----:B------:R-:W-:Y:S01]  /*4da0*/  FSETP.GEU.AND P2, PT, R54, 1.175494350822287508e-38, PT ;  /* 0x008000003600780b */ /* 0x000fe20003f4e000 */
[----:B-1----:R-:W-:Y:S01]  /*4db0*/  IMAD.MOV.U32 R5, RZ, RZ, 0x3dc6b27f ;  /* 0x3dc6b27fff057424 */ /* 0x002fe200078e00ff */
[----:B------:R-:W-:Y:S01]  /*4dc0*/  BAR.SYNC.DEFER_BLOCKING 0x0 ;  /* 0x0000000000007b1d */ /* 0x000fe20000010000 */
[----:B------:R-:W-:Y:S02]  /*4dd0*/  LOP3.LUT P5, RZ, R2, 0x7f, RZ, 0xc0, !PT ;  /* 0x0000007f02ff7812 */ /* 0x000fe400078ac0ff */
[----:B------:R-:W-:Y:S02]  /*4de0*/  FSEL R26, R3, R54, !P2 ;  /* 0x00000036031a7208 */ /* 0x000fe40005000000 */
[C---:B------:R-:W-:Y:S01]  /*4df0*/  FSETP.GT.AND P0, PT, |R54|.reuse, 8.50705917302346158658e+37, PT ;  /* 0x7e8000003600780b */ /* 0x040fe20003f04200 */
[----:B------:R-:W0:Y:S01]  /*4e00*/  LDCU.64 UR4, c[0x0][0x3e0] ;  /* 0x00007c00ff0477ac */ /* 0x000e220008000a00 */
[----:B------:R-:W-:Y:S01]  /*4e10*/  FSETP.GEU.AND P1, PT, |R54|, 1.175494350822287508e-38, PT ;  /* 0x008000003600780b */ /* 0x000fe20003f2e200 */
[----:B------:R-:W-:Y:S01]  /*4e20*/  VIADD R3, R26, 0xc0cafb0d ;  /* 0xc0cafb0d1a037836 */ /* 0x000fe20000000000 */
[----:B------:R-:W1:Y:S01]  /*4e30*/  LDC.64 R24, c[0x0][0x398] ;  /* 0x0000e600ff187b82 */ /* 0x000e620000000a00 */
[----:B------:R-:W-:-:S02]  /*4e40*/  FSEL R2, RZ, -23, P2 ;  /* 0xc1b80000ff027808 */ /* 0x000fc40001000000 */
[C---:B------:R-:W-:Y:S02]  /*4e50*/  ISETP.GE.U32.AND P2, PT, R26.reuse, 0x7f800000, PT ;  /* 0x7f8000001a00780c */ /* 0x040fe40003f46070 */
[----:B------:R-:W-:Y:S02]  /*4e60*/  LOP3.LUT R3, R3, 0xff800000, RZ, 0xc0, !PT ;  /* 0xff80000003037812 */ /* 0x000fe400078ec0ff */
[----:B------:R-:W-:Y:S01]  /*4e70*/  FSETP.NEU.AND P3, PT, R26, RZ, PT ;  /* 0x000000ff1a00720b */ /* 0x000fe20003f6d000 */
[----:B------:R-:W2:Y:S01]  /*4e80*/  LDC R53, c[0x0][0x3e8] ;  /* 0x0000fa00ff357b82 */ /* 0x000ea20000000800 */
[----:B------:R-:W-:Y:S01]  /*4e90*/  @P0 FMUL R54, R54, 0.25 ;  /* 0x3e80000036360820 */ /* 0x000fe20000400000 */
[----:B------:R-:W-:Y:S01]  /*4ea0*/  IMAD.IADD R4, R26, 0x1, -R3 ;  /* 0x000000011a047824 */ /* 0x000fe200078e0a03 */
[----:B------:R-:W-:Y:S02]  /*4eb0*/  I2FP.F32.S32 R3, R3 ;  /* 0x0000000300037245 */ /* 0x000fe40000201400 */
[----:B------:R-:W-:Y:S01]  /*4ec0*/  @!P1 FMUL R54, R54, 16777216 ;  /* 0x4b80000036369820 */ /* 0x000fe20000400000 */
[----:B------:R-:W-:Y:S01]  /*4ed0*/  FADD R20, R4, -1 ;  /* 0xbf80000004147421 */ /* 0x000fe20000000000 */
[----:B0-----:R-:W-:Y:S01]  /*4ee0*/  UIMAD UR4, UR7, UR4, URZ ;  /* 0x00000004070472a4 */ /* 0x001fe2000f8e02ff */
[----:B------:R-:W0:Y:S02]  /*4ef0*/  @!P5 SYNCS.CCTL.IV [UR10+0x1c00] ;  /* 0x001c0000ff00d9b1 */ /* 0x000e24000800000a */
[----:B0-----:R-:W-:Y:S01]  /*4f00*/  BAR.SYNC.DEFER_BLOCKING 0x0 ;  /* 0x0000000000007b1d */ /* 0x001fe20000010000 */
[----:B------:R-:W-:Y:S01]  /*4f10*/  FFMA.FTZ R5, R20, R5, -0.16845393180847167969 ;  /* 0xbe2c7f3014057423 */ /* 0x000fe20000010005 */
[----:B------:R-:W-:Y:S01]  /*4f20*/  FFMA.FTZ R2, R3, 1.1920928955078125e-07, R2 ;  /* 0x3400000003027823 */ /* 0x000fe20000010002 */
[----:B------:R-:W-:Y:S01]  /*4f30*/  IMAD R3, R0, UR5, RZ ;  /* 0x0000000500037c24 */ /* 0x000fe2000f8e02ff */
[----:B------:R-:W-:Y:S01]  /*4f40*/  USHF.L.U32 UR5, UR4, 0x1, URZ ;  /* 0x0000000104057899 */ /* 0x000fe200080006ff */
[----:B------:R-:W-:Y:S01]  /*4f50*/  FFMA.FTZ R5, R20, R5, 0.1716887056827545166 ;  /* 0x3e2fcf2a14057423 */ /* 0x000fe20000010005 */
[----:B------:R-:W0:Y:S01]  /*4f60*/  MUFU.RCP R22, R54 ;  /* 0x0000003600167308 */ /* 0x000e220000001000 */
[----:B------:R-:W-:-:S02]  /*4f70*/  IMAD.SHL.U32 R23, R3, 0x2, RZ ;  /* 0x0000000203177824 */ /* 0x000fc400078e00ff */
[----:B------:R-:W-:-:S04]  /*4f80*/  FFMA.FTZ R5, R20, R5, -0.17900948226451873779 ;  /* 0xbe374e4314057423 */ /* 0x000fc80000010005 */
[----:B------:R-:W-:Y:S01]  /*4f90*/  FFMA.FTZ R5, R20, R5, 0.20512372255325317383 ;  /* 0x3e520bf414057423 */ /* 0x000fe20000010005 */
[----:B--2---:R-:W-:-:S03]  /*4fa0*/  IMAD R27, R53, 0x14, RZ ;  /* 0x00000014351b7824 */ /* 0x004fc600078e02ff */
[C---:B------:R-:W-:Y:S01]  /*4fb0*/  FFMA.FTZ R5, R20.reuse, R5, -0.24046532809734344482 ;  /* 0xbe763c8b14057423 */ /* 0x040fe20000010005 */
[C---:B------:R-:W-:Y:S02]  /*4fc0*/  IMAD R29, R53.reuse, 0x16, RZ ;  /* 0x00000016351d7824 */ /* 0x040fe400078e02ff */
[C---:B------:R-:W-:Y:S02]  /*4fd0*/  IMAD R59, R53.reuse, 0x1c, RZ ;  /* 0x0000001c353b7824 */ /* 0x040fe400078e02ff */
[C---:B------:R-:W-:Y:S01]  /*4fe0*/  FFMA.FTZ R21, R20.reuse, R5, 0.28857114911079406738 ;  /* 0x3e93bf9914157423 */ /* 0x040fe20000010005 */
[C---:B------:R-:W-:Y:S01]  /*4ff0*/  IMAD R55, R53.reuse, 0x18, RZ ;  /* 0x0000001835377824 */ /* 0x040fe200078e02ff */
[----:B------:R-:W2:Y:S01]  /*5000*/  LDTM.x16 R4, tmem[UR12] ;  /* 0x0000000c000479ee */ /* 0x000ea20008240000 */
[C---:B------:R-:W-:Y:S02]  /*5010*/  IMAD R31, R53.reuse, 0xe, RZ ;  /* 0x0000000e351f7824 */ /* 0x040fe400078e02ff */
[C---:B------:R-:W-:Y:S01]  /*5020*/  FFMA.FTZ R21, R20.reuse, R21, -0.36067417263984680176 ;  /* 0xbeb8aa4914157423 */ /* 0x040fe20000010015 */
[----:B------:R-:W3:Y:S01]  /*5030*/  @!P5 SYNCS.CCTL.IV [UR10+0x1c08] ;  /* 0x001c0800ff00d9b1 */ /* 0x000ee2000800000a */
[C---:B------:R-:W-:Y:S01]  /*5040*/  IMAD R57, R53.reuse, 0x1a, RZ ;  /* 0x0000001a35397824 */ /* 0x040fe200078e02ff */
[----:B------:R-:W-:Y:S01]  /*5050*/  NOP ;  /* 0x0000000000007918 */ /* 0x000fe20000000000 */
[----:B------:R-:W-:Y:S01]  /*5060*/  FFMA.FTZ R21, R20, R21, 0.48089820146560668945 ;  /* 0x3ef6384a14157423 */ /* 0x000fe20000010015 */
[----:B------:R-:W-:-:S02]  /*5070*/  IMAD R61, R53, 0x1e, RZ ;  /* 0x0000001e353d7824 */ /* 0x000fc400078e02ff */
[C---:B------:R-:W-:Y:S02]  /*5080*/  IMAD R37, R53.reuse, 0xd, RZ ;  /* 0x0000000d35257824 */ /* 0x040fe400078e02ff */
[C---:B------:R-:W-:Y:S01]  /*5090*/  FFMA.FTZ R21, R20.reuse, R21, -0.72134751081466674805 ;  /* 0xbf38aa3b14157423 */ /* 0x040fe20000010015 */
[C---:B------:R-:W-:Y:S02]  /*50a0*/  IMAD.SHL.U32 R33, R53.reuse, 0x8, RZ ;  /* 0x0000000835217824 */ /* 0x040fe400078e00ff */
[----:B------:R-:W-:Y:S02]  /*50b0*/  IMAD R39, R53, 0xf, RZ ;  /* 0x0000000f35277824 */ /* 0x000fe400078e02ff */
[----:B------:R-:W-:-:S04]  /*50c0*/  FMUL R21, R20, R21 ;  /* 0x0000001514157220 */ /* 0x000fc80000400000 */
[----:B------:R-:W-:-:S04]  /*50d0*/  FMUL R21, R20, R21 ;  /* 0x0000001514157220 */ /* 0x000fc80000400000 */
[----:B------:R-:W-:Y:S01]  /*50e0*/  FFMA.FTZ R21, R20, 1.4426950216293334961, R21 ;  /* 0x3fb8aa3b14157823 */ /* 0x000fe20000010015 */
[----:B--2---:R-:W-:Y:S01]  /*50f0*/  @P0 FMUL R4, R4, 0.25 ;  /* 0x3e80000004040820 */ /* 0x004fe20000400000 */
[----:B------:R-:W-:Y:S01]  /*5100*/  @P0 FMUL R5, R5, 0.25 ;  /* 0x3e80000005050820 */ /* 0x000fe20000400000 */
[----:B------:R-:W-:Y:S01]  /*5110*/  @P0 FMUL R6, R6, 0.25 ;  /* 0x3e80000006060820 */ /* 0x000fe20000400000 */
[----:B------:R-:W-:Y:S01]  /*5120*/  @P0 FMUL R7, R7, 0.25 ;  /* 0x3e80000007070820 */ /* 0x000fe20000400000 */
[----:B------:R-:W-:Y:S01]  /*5130*/  @!P1 FMUL R4, R4, 16777216 ;  /* 0x4b80000004049820 */ /* 0x000fe20000400000 */
[----:B------:R-:W-:Y:S01]  /*5140*/  @!P1 FMUL R5, R5, 16777216 ;  /* 0x4b80000005059820 */ /* 0x000fe20000400000 */
[----:B------:R-:W-:Y:S01]  /*5150*/  @!P1 FMUL R6, R6, 16777216 ;  /* 0x4b80000006069820 */ /* 0x000fe20000400000 */
[----:B------:R-:W-:Y:S01]  /*5160*/  @!P1 FMUL R7, R7, 16777216 ;  /* 0x4b80000007079820 */ /* 0x000fe20000400000 */
[----:B------:R-:W-:Y:S01]  /*5170*/  FADD R21, R2, R21 ;  /* 0x0000001502157221 */ /* 0x000fe20000000000 */
[----:B------:R-:W-:-:S02]  /*5180*/  @P2 IMAD.MOV.U32 R2, RZ, RZ, 0x7f800000 ;  /* 0x7f800000ff022424 */ /* 0x000fc400078e00ff */
[C---:B0-----:R-:W-:Y:S01]  /*5190*/  FMUL R4, R22.reuse, R4 ;  /* 0x0000000416047220 */ /* 0x041fe20000400000 */
[C---:B------:R-:W-:Y:S01]  /*51a0*/  FMUL R5, R22.reuse, R5 ;  /* 0x0000000516057220 */ /* 0x040fe20000400000 */
[C---:B------:R-:W-:Y:S01]  /*51b0*/  FMUL R6, R22.reuse, R6 ;  /* 0x0000000616067220 */ /* 0x040fe20000400000 */
[----:B------:R-:W-:Y:S01]  /*51c0*/  FMUL R7, R22, R7 ;  /* 0x0000000716077220 */ /* 0x000fe20000400000 */
[----:B------:R-:W-:Y:S01]  /*51d0*/  @P0 FMUL R11, R11, 0.25 ;  /* 0x3e8000000b0b0820 */ /* 0x000fe20000400000 */
[----:B------:R-:W-:Y:S01]  /*51e0*/  @P0 FMUL R19, R19, 0.25 ;  /* 0x3e80000013130820 */ /* 0x000fe20000400000 */
[----:B------:R-:W-:Y:S01]  /*51f0*/  @P2 FFMA.FTZ R21, R26, R2, +INF ;  /* 0x7f8000001a152423 */ /* 0x000fe20000010002 */
[----:B-1----:R-:W-:Y:S01]  /*5200*/  IADD3 R2, P2, P4, R23, UR5, R24 ;  /* 0x0000000517027c10 */ /* 0x002fe2000fc5e018 */
[----:B------:R-:W-:Y:S01]  /*5210*/  UIMAD.WIDE UR4, UR4, 0x2, URZ ;  /* 0x00000002040478a5 */ /* 0x000fe2000f8e02ff */
[----:B------:R-:W-:Y:S01]  /*5220*/  F2FP.F16.F32.PACK_AB R46, R5, R4 ;  /* 0x00000004052e723e */ /* 0x000fe200000000ff */
[----:B------:R-:W-:Y:S01]  /*5230*/  @P0 FMUL R10, R10, 0.25 ;  /* 0x3e8000000a0a0820 */ /* 0x000fe20000400000 */
[----:B------:R-:W-:Y:S01]  /*5240*/  @P0 FMUL R12, R12, 0.25 ;  /* 0x3e8000000c0c0820 */ /* 0x000fe20000400000 */
[----:B------:R-:W-:Y:S01]  /*5250*/  @!P1 FMUL R11, R11, 16777216 ;  /* 0x4b8000000b0b9820 */ /* 0x000fe20000400000 */
[----:B------:R-:W-:Y:S01]  /*5260*/  F2FP.F16.F32.PACK_AB R48, R7, R6 ;  /* 0x000000060730723e */ /* 0x000fe200000000ff */
[----:B------:R-:W-:-:S04]  /*5270*/  IMAD.HI R4, R3, 0x2, RZ ;  /* 0x0000000203047827 */ /* 0x000fc800078e02ff */
[----:B------:R-:W-:Y:S01]  /*5280*/  @P0 FMUL R9, R9, 0.25 ;  /* 0x3e80000009090820 */ /* 0x000fe20000400000 */
[----:B------:R-:W-:Y:S01]  /*5290*/  @!P1 FMUL R19, R19, 16777216 ;  /* 0x4b80000013139820 */ /* 0x000fe20000400000 */
[----:B------:R-:W-:Y:S01]  /*52a0*/  @P0 FMUL R17, R17, 0.25 ;  /* 0x3e80000011110820 */ /* 0x000fe20000400000 */
[----:B------:R-:W-:Y:S02]  /*52b0*/  IMAD R7, R53, 0xc, RZ ;  /* 0x0000000c35077824 */ /* 0x000fe400078e02ff */
[----:B------:R-:W-:Y:S01]  /*52c0*/  @P0 FMUL R8, R8, 0.25 ;  /* 0x3e80000008080820 */ /* 0x000fe20000400000 */
[----:B------:R-:W-:Y:S01]  /*52d0*/  @P0 FMUL R13, R13, 0.25 ;  /* 0x3e8000000d0d0820 */ /* 0x000fe20000400000 */
[----:B------:R-:W-:Y:S01]  /*52e0*/  @P0 FMUL R14, R14, 0.25 ;  /* 0x3e8000000e0e0820 */ /* 0x000fe20000400000 */
[----:B------:R-:W-:Y:S01]  /*52f0*/  @P0 FMUL R15, R15, 0.25 ;  /* 0x3e8000000f0f0820 */ /* 0x000fe20000400000 */
[----:B------:R-:W-:Y:S01]  /*5300*/  @P0 FMUL R16, R16, 0.25 ;  /* 0x3e80000010100820 */ /* 0x000fe20000400000 */
[----:B------:R-:W-:Y:S01]  /*5310*/  @P0 FMUL R18, R18, 0.25 ;  /* 0x3e80000012120820 */ /* 0x000fe20000400000 */
[----:B------:R-:W-:Y:S01]  /*5320*/  @!P1 FMUL R10, R10, 16777216 ;  /* 0x4b8000000a0a9820 */ /* 0x000fe20000400000 */
[----:B------:R-:W-:Y:S01]  /*5330*/  @!P1 FMUL R12, R12, 16777216 ;  /* 0x4b8000000c0c9820 */ /* 0x000fe20000400000 */
[C---:B------:R-:W-:Y:S01]  /*5340*/  FMUL R43, R22.reuse, R11 ;  /* 0x0000000b162b7220 */ /* 0x040fe20000400000 */
[----:B------:R-:W-:Y:S01]  /*5350*/  @!P1 FMUL R9, R9, 16777216 ;  /* 0x4b80000009099820 */ /* 0x000fe20000400000 */
[----:B------:R-:W-:Y:S01]  /*5360*/  FMUL R51, R22, R19 ;  /* 0x0000001316337220 */ /* 0x000fe20000400000 */
[----:B------:R-:W-:-:S02]  /*5370*/  IMAD R11, R53, 0x6, RZ ;  /* 0x00000006350b7824 */ /* 0x000fc400078e02ff */
[----:B------:R-:W-:Y:S01]  /*5380*/  @!P1 FMUL R17, R17, 16777216 ;  /* 0x4b80000011119820 */ /* 0x000fe20000400000 */
[----:B------:R-:W-:Y:S01]  /*5390*/  IADD3.X R3, PT, PT, R4, UR5, R25, P2, P4 ;  /* 0x0000000504037c10 */ /* 0x000fe200097e8419 */
[----:B------:R-:W-:Y:S01]  /*53a0*/  IMAD R19, R53, 0xa, RZ ;  /* 0x0000000a35137824 */ /* 0x000fe200078e02ff */
[----:B------:R-:W-:Y:S01]  /*53b0*/  IADD3 R28, P6, PT, R7, R2, RZ ;  /* 0x00000002071c7210 */ /* 0x000fe20007fde0ff */
[----:B------:R-:W-:Y:S01]  /*53c0*/  @!P1 FMUL R8, R8, 16777216 ;  /* 0x4b80000008089820 */ /* 0x000fe20000400000 */
[----:B------:R-:W-:Y:S01]  /*53d0*/  @!P1 FMUL R13, R13, 16777216 ;  /* 0x4b8000000d0d9820 */ /* 0x000fe20000400000 */
[----:B------:R-:W-:Y:S01]  /*53e0*/  @!P1 FMUL R14, R14, 16777216 ;  /* 0x4b8000000e0e9820 */ /* 0x000fe20000400000 */
[----:B------:R-:W-:Y:S01]  /*53f0*/  @!P1 FMUL R15, R15, 16777216 ;  /* 0x4b8000000f0f9820 */ /* 0x000fe20000400000 */
[----:B------:R-:W-:Y:S01]  /*5400*/  @!P1 FMUL R16, R16, 16777216 ;  /* 0x4b80000010109820 */ /* 0x000fe20000400000 */
[----:B------:R-:W-:Y:S01]  /*5410*/  @!P1 FMUL R18, R18, 16777216 ;  /* 0x4b80000012129820 */ /* 0x000fe20000400000 */
[C---:B------:R-:W-:Y:S01]  /*5420*/  FMUL R36, R22.reuse, R10 ;  /* 0x0000000a16247220 */ /* 0x040fe20000400000 */
[C---:B------:R-:W-:Y:S01]  /*5430*/  FMUL R38, R22.reuse, R12 ;  /* 0x0000000c16267220 */ /* 0x040fe20000400000 */
[----:B------:R-:W-:Y:S01]  /*5440*/  FSEL R21, R21, -INF , P3 ;  /* 0xff80000015157808 */ /* 0x000fe20001800000 */
[C---:B------:R-:W-:Y:S01]  /*5450*/  FMUL R41, R22.reuse, R9 ;  /* 0x0000000916297220 */ /* 0x040fe20000400000 */
[----:B------:R-:W-:Y:S01]  /*5460*/  IMAD R23, R53, 0x12, RZ ;  /* 0x0000001235177824 */ /* 0x000fe200078e02ff */
[-C--:B------:R-:W-:Y:S01]  /*5470*/  IADD3 R10, P3, PT, R27, R2.reuse, RZ ;  /* 0x000000021b0a7210 */ /* 0x080fe20007f7e0ff */
[C---:B------:R-:W-:Y:S01]  /*5480*/  FMUL R49, R22.reuse, R17 ;  /* 0x0000001116317220 */ /* 0x040fe20000400000 */
[----:B------:R-:W-:Y:S01]  /*5490*/  IADD3 R12, P1, PT, R29, R2, RZ ;  /* 0x000000021d0c7210 */ /* 0x000fe20007f3e0ff */
[----:B------:R-:W-:Y:S01]  /*54a0*/  IMAD R9, R53, 0x5, RZ ;  /* 0x0000000535097824 */ /* 0x000fe200078e02ff */
[----:B------:R-:W-:Y:S01]  /*54b0*/  LEA.HI.X.SX32 R29, R11, R3, 0x1, P6 ;  /* 0x000000030b1d7211 */ /* 0x000fe200030f0eff */
[C---:B------:R-:W-:Y:S01]  /*54c0*/  FMUL R34, R22.reuse, R8 ;  /* 0x0000000816227220 */ /* 0x040fe20000400000 */
[C---:B------:R-:W-:Y:S01]  /*54d0*/  FMUL R45, R22.reuse, R13 ;  /* 0x0000000d162d7220 */ /* 0x040fe20000400000 */
[C---:B------:R-:W-:Y:S01]  /*54e0*/  FMUL R40, R22.reuse, R14 ;  /* 0x0000000e16287220 */ /* 0x040fe20000400000 */
[C---:B------:R-:W-:Y:S01]  /*54f0*/  FMUL R47, R22.reuse, R15 ;  /* 0x0000000f162f7220 */ /* 0x040fe20000400000 */
[C---:B------:R-:W-:Y:S01]  /*5500*/  FMUL R42, R22.reuse, R16 ;  /* 0x00000010162a7220 */ /* 0x040fe20000400000 */
[----:B------:R-:W-:Y:S01]  /*5510*/  FMUL R44, R22, R18 ;  /* 0x00000012162c7220 */ /* 0x000fe20000400000 */
[----:B------:R-:W-:Y:S01]  /*5520*/  IMAD R5, R53, 0x3, RZ ;  /* 0x0000000335057824 */ /* 0x000fe200078e02ff */
[-C--:B------:R-:W-:Y:S01]  /*5530*/  IADD3 R26, P6, PT, R19, R2.reuse, RZ ;  /* 0x00000002131a7210 */ /* 0x080fe20007fde0ff */
[----:B------:R-:W-:Y:S01]  /*5540*/  IMAD.SHL.U32 R17, R53, 0x2, RZ ;  /* 0x0000000235117824 */ /* 0x000fe200078e00ff */
[-C--:B------:R-:W-:Y:S01]  /*5550*/  IADD3 R22, P0, PT, R11, R2.reuse, RZ ;  /* 0x000000020b167210 */ /* 0x080fe20007f1e0ff */
[----:B------:R-:W-:Y:S01]  /*5560*/  IMAD R13, R53, 0x7, RZ ;  /* 0x00000007350d7824 */ /* 0x000fe200078e02ff */
[-C--:B------:R-:W-:Y:S01]  /*5570*/  IADD3 R4, P5, PT, R59, R2.reuse, RZ ;  /* 0x000000023b047210 */ /* 0x080fe20007fbe0ff */
[----:B------:R-:W-:Y:S01]  /*5580*/  IMAD R15, R53, 0x9, RZ ;  /* 0x00000009350f7824 */ /* 0x000fe200078e02ff */
[-C--:B------:R-:W-:Y:S01]  /*5590*/  LEA.HI.X.SX32 R11, R19, R3.reuse, 0x1, P3 ;  /* 0x00000003130b7211 */ /* 0x080fe200018f0eff */
[----:B------:R0:W-:Y:S01]  /*55a0*/  STG.E.U16 desc[UR20][R2.64], R46 ;  /* 0x0000002e02007986 */ /* 0x0001e2000c101514 */
[-C--:B------:R-:W-:Y:S01]  /*55b0*/  IADD3 R6, P4, PT, R55, R2.reuse, RZ ;  /* 0x0000000237067210 */ /* 0x080fe20007f9e0ff */
[----:B------:R-:W1:Y:S01]  /*55c0*/  LDCU UR4, c[0x0][0x3ec] ;  /* 0x00007d80ff0477ac */ /* 0x000e620008000800 */
[-C--:B------:R-:W-:Y:S01]  /*55d0*/  IADD3 R14, P2, PT, R23, R2.reuse, RZ ;  /* 0x00000002170e7210 */ /* 0x080fe20007f5e0ff */
[----:B------:R-:W-:Y:S01]  /*55e0*/  FFMA R35, R21, 0.69314718246459960938, R56 ;  /* 0x3f31721815237823 */ /* 0x000fe20000000038 */
[----:B------:R-:W-:Y:S01]  /*55f0*/  IADD3 R30, P3, PT, R31, R2, RZ ;  /* 0x000000021f1e7210 */ /* 0x000fe20007f7e0ff */
[----:B------:R-:W-:Y:S01]  /*5600*/  IMAD R21, R53, 0xb, RZ ;  /* 0x0000000b35157824 */ /* 0x000fe200078e02ff */
[-C--:B------:R-:W-:Y:S01]  /*5610*/  LEA.HI.X.SX32 R27, R9, R3.reuse, 0x1, P6 ;  /* 0x00000003091b7211 */ /* 0x080fe200030f0eff */
[----:B------:R-:W-:Y:S01]  /*5620*/  IMAD.SHL.U32 R25, R53, 0x4, RZ ;  /* 0x0000000435197824 */ /* 0x000fe200078e00ff */
[----:B------:R-:W-:-:S02]  /*5630*/  LEA.HI.X.SX32 R23, R5, R3, 0x1, P0 ;  /* 0x0000000305177211 */ /* 0x000fc400000f0eff */
[-C--:B------:R-:W-:Y:S02]  /*5640*/  IADD3 R18, P6, PT, R17, R2.reuse, RZ ;  /* 0x0000000211127210 */ /* 0x080fe40007fde0ff */
[-C--:B------:R-:W-:Y:S02]  /*5650*/  LEA.HI.X.SX32 R5, R31, R3.reuse, 0x1, P5 ;  /* 0x000000031f057211 */ /* 0x080fe400028f0eff */
[-C--:B------:R-:W-:Y:S02]  /*5660*/  LEA.HI.X.SX32 R7, R7, R3.reuse, 0x1, P4 ;  /* 0x0000000307077211 */ /* 0x080fe400020f0eff */
[-C--:B------:R-:W-:Y:S02]  /*5670*/  LEA.HI.X.SX32 R31, R13, R3.reuse, 0x1, P3 ;  /* 0x000000030d1f7211 */ /* 0x080fe400018f0eff */
[----:B------:R-:W-:Y:S01]  /*5680*/  LEA.HI.X.SX32 R15, R15, R3, 0x1, P2 ;  /* 0x000000030f0f7211 */ /* 0x000fe200010f0eff */
[----:B-1----:R-:W-:Y:S01]  /*5690*/  UIMAD UR4, UR7, UR4, URZ ;  /* 0x00000004070472a4 */ /* 0x002fe2000f8e02ff */
[----:B------:R-:W-:-:S02]  /*56a0*/  IADD3 R8, P4, PT, R57, R2, RZ ;  /* 0x0000000239087210 */ /* 0x000fc40007f9e0ff */
[-C--:B------:R-:W-:Y:S01]  /*56b0*/  IADD3 R16, P0, PT, R61, R2.reuse, RZ ;  /* 0x000000023d107210 */ /* 0x080fe20007f1e0ff */
[----:B------:R-:W-:Y:S01]  /*56c0*/  USHF.L.U32 UR6, UR4, 0x2, URZ ;  /* 0x0000000204067899 */ /* 0x000fe200080006ff */
[CC--:B------:R-:W-:Y:S01]  /*56d0*/  LEA R20, P5, R53.reuse, R2.reuse, 0x2 ;  /* 0x0000000235147211 */ /* 0x0c0fe200078a10ff */
[----:B------:R-:W-:Y:S01]  /*56e0*/  UIMAD.WIDE UR4, UR4, 0x4, URZ ;  /* 0x00000004040478a5 */ /* 0x000fe2000f8e02ff */
[CC--:B------:R-:W-:Y:S02]  /*56f0*/  LEA R24, P3, R53.reuse, R2.reuse, 0x3 ;  /* 0x0000000235187211 */ /* 0x0c0fe400078618ff */
[C---:B------:R-:W-:Y:S02]  /*5700*/  LEA R32, P2, R53.reuse, R2, 0x4 ;  /* 0x0000000235207211 */ /* 0x040fe400078420ff */
[----:B------:R-:W-:Y:S02]  /*5710*/  LEA.HI.X.SX32 R19, R53, R3, 0x1, P6 ;  /* 0x0000000335137211 */ /* 0x000fe400030f0eff */
[----:B0-----:R-:W-:-:S02]  /*5720*/  PRMT R2, R46, 0x7632, R2 ;  /* 0x000076322e027816 */ /* 0x001fc40000000002 */
[-C--:B------:R-:W-:Y:S02]  /*5730*/  LEA.HI.X.SX32 R13, R21, R3.reuse, 0x1, P1 ;  /* 0x00000003150d7211 */ /* 0x080fe400008f0eff */
[-C--:B------:R-:W-:Y:S01]  /*5740*/  LEA.HI.X.SX32 R21, R17, R3.reuse, 0x1, P5 ;  /* 0x0000000311157211 */ /* 0x080fe200028f0eff */
[----:B------:R0:W-:Y:S01]  /*5750*/  STG.E.U16 desc[UR20][R18.64], R2 ;  /* 0x0000000212007986 */ /* 0x0001e2000c101514 */
[----:B------:R-:W-:Y:S02]  /*5760*/  F2FP.F16.F32.PACK_AB R34, R41, R34 ;  /* 0x000000222922723e */ /* 0x000fe400000000ff */
[-C--:B------:R-:W-:Y:S01]  /*5770*/  LEA.HI.X.SX32 R9, R37, R3.reuse, 0x1, P4 ;  /* 0x0000000325097211 */ /* 0x080fe200020f0eff */
[----:B------:R1:W-:Y:S01]  /*5780*/  STG.E.U16 desc[UR20][R20.64], R48 ;  /* 0x0000003014007986 */ /* 0x0003e2000c101514 */
[-C--:B------:R-:W-:Y:S02]  /*5790*/  LEA.HI.X.SX32 R25, R25, R3.reuse, 0x1, P3 ;  /* 0x0000000319197211 */ /* 0x080fe400018f0eff */
[----:B------:R-:W-:-:S02]  /*57a0*/  LEA.HI.X.SX32 R33, R33, R3, 0x1, P2 ;  /* 0x0000000321217211 */ /* 0x000fc400010f0eff */
[----:B------:R-:W-:Y:S02]  /*57b0*/  LEA.HI.X.SX32 R17, R39, R3, 0x1, P0 ;  /* 0x0000000327117211 */ /* 0x000fe400000f0eff */
[----:B------:R-:W-:Y:S01]  /*57c0*/  PRMT R3, R48, 0x7632, R3 ;  /* 0x0000763230037816 */ /* 0x000fe20000000003 */
[----:B0-----:R-:W0:Y:S01]  /*57d0*/  LDC.64 R18, c[0x0][0x3a0] ;  /* 0x0000e800ff127b82 */ /* 0x001e220000000a00 */
[----:B------:R-:W-:Y:S02]  /*57e0*/  F2FP.F16.F32.PACK_AB R36, R43, R36 ;  /* 0x000000242b24723e */ /* 0x000fe400000000ff */
[----:B------:R-:W-:Y:S01]  /*57f0*/  F2FP.F16.F32.PACK_AB R38, R45, R38 ;  /* 0x000000262d26723e */ /* 0x000fe200000000ff */
[----:B------:R2:W-:Y:S01]  /*5800*/  STG.E.U16 desc[UR20][R22.64], R3 ;  /* 0x0000000316007986 */ /* 0x0005e2000c101514 */
[----:B-1----:R-:W-:Y:S02]  /*5810*/  PRMT R21, R34, 0x7632, R21 ;  /* 0x0000763222157816 */ /* 0x002fe40000000015 */
[----:B------:R-:W-:Y:S01]  /*5820*/  PRMT R2, R36, 0x7632, R2 ;  /* 0x0000763224027816 */ /* 0x000fe20000000002 */
[----:B------:R-:W-:Y:S01]  /*5830*/  STG.E.U16 desc[UR20][R24.64], R34 ;  /* 0x0000002218007986 */ /* 0x000fe2000c101514 */
[----:B------:R-:W-:-:S02]  /*5840*/  PRMT R20, R38, 0x7632, R20 ;  /* 0x0000763226147816 */ /* 0x000fc40000000014 */
[----:B------:R-:W-:Y:S01]  /*5850*/  F2FP.F16.F32.PACK_AB R40, R47, R40 ;  /* 0x000000282f28723e */ /* 0x000fe200000000ff */
[----:B------:R-:W-:Y:S01]  /*5860*/  STG.E.U16 desc[UR20][R26.64], R21 ;  /* 0x000000151a007986 */ /* 0x000fe2000c101514 */
[----:B------:R-:W-:Y:S02]  /*5870*/  F2FP.F16.F32.PACK_AB R42, R49, R42 ;  /* 0x0000002a312a723e */ /* 0x000fe400000000ff */
[----:B------:R-:W-:Y:S01]  /*5880*/  F2FP.F16.F32.PACK_AB R44, R51, R44 ;  /* 0x0000002c332c723e */ /* 0x000fe200000000ff */
[----:B------:R-:W-:Y:S01]  /*5890*/  STG.E.U16 desc[UR20][R28.64], R36 ;  /* 0x000000241c007986 */ /* 0x000fe2000c101514 */
[C---:B--2---:R-:W-:Y:S02]  /*58a0*/  IMAD.SHL.U32 R3, R0.reuse, 0x4, RZ ;  /* 0x0000000400037824 */ /* 0x044fe400078e00ff */
[----:B------:R-:W-:Y:S01]  /*58b0*/  IMAD.HI R0, R0, 0x4, RZ ;  /* 0x0000000400007827 */ /* 0x000fe200078e02ff */
[----:B------:R0:W-:Y:S04]  /*58c0*/  STG.E.U16 desc[UR20][R30.64], R2 ;  /* 0x000000021e007986 */ /* 0x0001e8000c101514 */
[----:B------:R-:W-:Y:S04]  /*58d0*/  STG.E.U16 desc[UR20][R32.64], R38 ;  /* 0x0000002620007986 */ /* 0x000fe8000c101514 */
[----:B------:R1:W-:Y:S04]  /*58e0*/  STG.E.U16 desc[UR20][R14.64], R20 ;  /* 0x000000140e007986 */ /* 0x0003e8000c101514 */
[----:B------:R-:W-:Y:S01]  /*58f0*/  STG.E.U16 desc[UR20][R10.64], R40 ;  /* 0x000000280a007986 */ /* 0x000fe2000c101514 */
[----:B0-----:R-:W-:-:S04]  /*5900*/  IADD3 R2, P0, P1, R3, UR6, R18 ;  /* 0x0000000603027c10 */ /* 0x001fc8000f91e012 */
[----:B------:R-:W-:Y:S02]  /*5910*/  IADD3.X R3, PT, PT, R0, UR5, R19, P0, P1 ;  /* 0x0000000500037c10 */ /* 0x000fe400087e2413 */
[----:B------:R-:W-:Y:S02]  /*5920*/  PRMT R0, R44, 0x7632, R0 ;  /* 0x000076322c007816 */ /* 0x000fe40000000000 */
[----:B-1----:R-:W-:-:S05]  /*5930*/  PRMT R15, R40, 0x7632, R15 ;  /* 0x00007632280f7816 */ /* 0x002fca000000000f */
[----:B------:R-:W-:Y:S04]  /*5940*/  STG.E.U16 desc[UR20][R12.64], R15 ;  /* 0x0000000f0c007986 */ /* 0x000fe8000c101514 */
[----:B------:R0:W-:Y:S02]  /*5950*/  STG.E.U16 desc[UR20][R6.64], R42 ;  /* 0x0000002a06007986 */ /* 0x0001e4000c101514 */
[----:B0-----:R-:W-:-:S05]  /*5960*/  PRMT R7, R42, 0x7632, R7 ;  /* 0x000076322a077816 */ /* 0x001fca0000000007 */
[----:B------:R0:W-:Y:S04]  /*5970*/  STG.E.U16 desc[UR20][R8.64], R7 ;  /* 0x0000000708007986 */ /* 0x0001e8000c101514 */
[----:B------:R0:W-:Y:S04]  /*5980*/  STG.E.U16 desc[UR20][R4.64], R44 ;  /* 0x0000002c04007986 */ /* 0x0001e8000c101514 */
[----:B------:R0:W-:Y:S04]  /*5990*/  STG.E.U16 desc[UR20][R16.64], R0 ;  /* 0x0000000010007986 */ /* 0x0001e8000c101514 */
[----:B------:R0:W-:Y:S01]  /*59a0*/  STG.E desc[UR20][R2.64], R35 ;  /* 0x0000002302007986 */ /* 0x0001e2000c101914 */
[----:B---3--:R-:W-:Y:S06]  /*59b0*/  BAR.SYNC.DEFER_BLOCKING 0x0 ;  /* 0x0000000000007b1d */ /* 0x008fec0000010000 */
[----:B------:R-:W-:Y:S05]  /*59c0*/  BRA.U UP0, `(.L_x_22) ;  /* 0x0000000100a07547 */ /* 0x000fea000b800000 */
[----:B------:R-:W1:Y:S01]  /*59d0*/  S2UR UR5, SR_CgaCtaId ;  /* 0x00000000000579c3 */ /* 0x000e620000008800 */
[----:B------:R-:W-:Y:S01]  /*59e0*/  NOP ;  /* 0x0000000000007918 */ /* 0x000fe20000000000 */
[----:B------:R-:W-:Y:S01]  /*59f0*/  UMOV UR4, 0x50 ;  /* 0x0000005000047882 */ /* 0x000fe20000000000 */
[----:B0-----:R-:W-:Y:S02]  /*5a00*/  IMAD.U32 R0, RZ, RZ, UR11 ;  /* 0x0000000bff007e24 */ /* 0x001fe4000f8e00ff */
[----:B------:R-:W-:Y:S02]  /*5a10*/  IMAD.MOV.U32 R3, RZ, RZ, 0x3 ;  /* 0x00000003ff037424 */ /* 0x000fe400078e00ff */
[----:B------:R-:W-:Y:S01]  /*5a20*/  IMAD.MOV.U32 R7, RZ, RZ, 0x1 ;  /* 0x00000001ff077424 */ /* 0x000fe200078e00ff */
[----:B------:R-:W-:-:S04]  /*5a30*/  LOP3.LUT R0, R0, 0xffff, RZ, 0xc0, !PT ;  /* 0x0000ffff00007812 */ /* 0x000fc800078ec0ff */
[----:B------:R-:W-:-:S05]  /*5a40*/  SHF.R.U32.HI R0, RZ, 0x5, R0 ;  /* 0x00000005ff007819 */ /* 0x000fca0000011600 */
[----:B------:R-:W-:Y:S01]  /*5a50*/  VIADD R2, R0, 0x10 ;  /* 0x0000001000027836 */ /* 0x000fe20000000000 */
[----:B------:R-:W-:Y:S01]  /*5a60*/  SHF.L.U32 R0, R3, R0, RZ ;  /* 0x0000000003007219 */ /* 0x000fe200000006ff */
[----:B-1----:R-:W-:-:S03]  /*5a70*/  ULEA UR6, UR5, UR4, 0x18 ;  /* 0x0000000405067291 */ /* 0x002fc6000f8ec0ff */
[----:B------:R-:W-:-:S04]  /*5a80*/  SHF.L.U32 R3, R7, R2, RZ ;  /* 0x0000000207037219 */ /* 0x000fc800000006ff */
[----:B------:R-:W-:Y:S02]  /*5a90*/  LOP3.LUT R0, R3, R0, RZ, 0xfc, !PT ;  /* 0x0000000003007212 */ /* 0x000fe400078efcff */
[----:B------:R-:W0:Y:S02]  /*5aa0*/  LDS R5, [UR6] ;  /* 0x00000006ff057984 */ /* 0x000e240008000800 */
[C---:B------:R-:W-:Y:S02]  /*5ab0*/  LOP3.LUT R2, R0.reuse, 0xffff, RZ, 0xc0, !PT ;  /* 0x0000ffff00027812 */ /* 0x040fe400078ec0ff */
[----:B0-----:R-:W-:-:S04]  /*5ac0*/  LOP3.LUT R3, R0, 0xffff, R5, 0x80, !PT ;  /* 0x0000ffff00037812 */ /* 0x001fc800078e8005 */
[----:B------:R-:W-:-:S13]  /*5ad0*/  ISETP.NE.AND P0, PT, R3, R2, PT ;  /* 0x000000020300720c */ /* 0x000fda0003f05270 */
[----:B------:R-:W-:Y:S05]  /*5ae0*/  @P0 BRA `(.L_x_23) ;  /* 0x0000000000500947 */ /* 0x000fea0003800000 */
[----:B------:R-:W-:Y:S02]  /*5af0*/  SHF.R.U32.HI R5, RZ, 0x10, R5 ;  /* 0x00000010ff057819 */ /* 0x000fe40000011605 */
[----:B------:R-:W-:-:S04]  /*5b00*/  SHF.R.U32.HI R2, RZ, 0x10, R0 ;  /* 0x00000010ff027819 */ /* 0x000fc80000011600 */
[----:B------:R-:W-:-:S04]  /*5b10*/  LOP3.LUT R5, R5, R2, RZ, 0xc0, !PT ;  /* 0x0000000205057212 */ /* 0x000fc800078ec0ff */
[----:B------:R-:W-:-:S13]  /*5b20*/  ISETP.NE.AND P0, PT, R5, R2, PT ;  /* 0x000000020500720c */ /* 0x000fda0003f05270 */
[----:B------:R-:W-:Y:S05]  /*5b30*/  @P0 BRA `(.L_x_24) ;  /* 0x0000000000300947 */ /* 0x000fea0003800000 */
[----:B------:R-:W-:Y:S01]  /*5b40*/  R2UR UR4, R0 ;  /* 0x00000000000472ca */ /* 0x000fe200000e0000 */
[----:B------:R-:W-:Y:S01]  /*5b50*/  VOTEU.ANY UR5, UPT, PT ;  /* 0x0000000000057886 */ /* 0x000fe200038e0100 */
[----:B------:R-:W0:Y:S01]  /*5b60*/  S2R R0, SR_LANEID ;  /* 0x0000000000007919 */ /* 0x000e220000000000 */
[----:B------:R-:W-:-:S10]  /*5b70*/  UFLO.U32 UR5, UR5 ;  /* 0x00000005000572bd */ /* 0x000fd400080e0000 */
[----:B------:R-:W-:-:S06]  /*5b80*/  ULOP3.LUT UR4, URZ, UR4, URZ, 0x33, !UPT ;  /* 0x00000004ff047292 */ /* 0x000fcc000f8e33ff */
[----:B------:R-:W-:-:S04]  /*5b90*/  IMAD.U32 R2, RZ, RZ, UR4 ;  /* 0x00000004ff027e24 */ /* 0x000fc8000f8e00ff */
[----:B------:R-:W1:Y:S02]  /*5ba0*/  REDUX UR7, R2 ;  /* 0x00000000020773c4 */ /* 0x000e640000000000 */
[----:B------:R2:W-:Y:S01]  /*5bb0*/  UTCATOMSWS.AND URZ, UR4 ;  /* 0x0000000400ff79e3 */ /* 0x0005e20008000000 */
[----:B0-----:R-:W-:Y:S01]  /*5bc0*/  ISETP.EQ.U32.AND P0, PT, R0, UR5, PT ;  /* 0x0000000500007c0c */ /* 0x001fe2000bf02070 */
[----:B-1----:R-:W-:-:S12]  /*5bd0*/  IMAD.U32 R0, RZ, RZ, UR7 ;  /* 0x00000007ff007e24 */ /* 0x002fd8000f8e00ff */
[----:B------:R2:W-:Y:S01]  /*5be0*/  @P0 ATOMS.AND RZ, [UR6], R0 ;  /* 0x00000000ffff098c */ /* 0x0005e2000a800006 */
[----:B------:R-:W-:Y:S05]  /*5bf0*/  BRA `(.L_x_22) ;  /* 0x0000000000147947 */ /* 0x000fea0003800000 */
.L_x_24:
[----:B------:R-:W-:-:S07]  /*5c00*/  MOV R2, 0x5c20 ;  /* 0x00005c2000027802 */ /* 0x000fce0000000f00 */
[----:B------:R-:W-:Y:S05]  /*5c10*/  CALL.REL.NOINC `($__internal_0_$__cuda_sm10x_tcgen05_guardrail_trap_col_being_dealloced_not_returned_by_alloc) ;  /* 0x0000000000447944 */ /* 0x000fea0003c00000 */
[----:B------:R-:W-:Y:S05]  /*5c20*/  BRA `(.L_x_22) ;  /* 0x0000000000087947 */ /* 0x000fea0003800000 */
.L_x_23:
[----:B------:R-:W-:-:S07]  /*5c30*/  MOV R2, 0x5c50 ;  /* 0x00005c5000027802 */ /* 0x000fce0000000f00 */
[----:B------:R-:W-:Y:S05]  /*5c40*/  CALL.REL.NOINC `($__internal_2_$__cuda_sm10x_tcgen05_guardrail_trap_unallocated_columns_being_dealloced) ;  /* 0x0000000000507944 */ /* 0x000fea0003c00000 */
.L_x_22:
[----:B------:R-:W-:Y:S01]  /*5c50*/  NOP ;  /* 0x0000000000007918 */ /* 0x000fe20000000000 */
[----:B--2---:R-:W-:Y:S05]  /*5c60*/  EXIT ;  /* 0x000000000000794d */ /* 0x004fea0003800000 */
.L_x_8:
[----:B------:R-:W1:Y:S02]  /*5c70*/  SYNCS.PHASECHK.TRANS64.TRYWAIT P2, [UR10+0x1400], RZ ;  /* 0x001400ffff0075a7 */ /* 0x000e64000804110a */
[----:B-1----:R-:W-:Y:S05]  /*5c80*/  @!P2 BRA `(.L_x_8) ;  /* 0xfffffffc00f8a947 */ /* 0x002fea000383ffff */
[----:B------:R-:W-:Y:S05]  /*5c90*/  BRA `(.L_x_7) ;  /* 0xffffffb400487947 */ /* 0x000fea000383ffff */
.L_x_17:
[----:B------:R-:W1:Y:S02]  /*5ca0*/  SYNCS.PHASECHK.TRANS64.TRYWAIT P2, [UR10+0x1c10], RZ ;  /* 0x001c10ffff0075a7 */ /* 0x000e64000804110a */
[----:B-1----:R-:W-:Y:S05]  /*5cb0*/  @!P2 BRA `(.L_x_17) ;  /* 0xfffffffc00f8a947 */ /* 0x002fea000383ffff */
[----:B------:R-:W-:Y:S05]  /*5cc0*/  BRA `(.L_x_25) ;  /* 0xffffffd000f47947 */ /* 0x000fea000383ffff */
.L_x_18:
[----:B------:R-:W1:Y:S02]  /*5cd0*/  SYNCS.PHASECHK.TRANS64.TRYWAIT P6, [UR28], R58 ;  /* 0x0000003aff0075a7 */ /* 0x000e6400080c111c */
[----:B-1----:R-:W-:Y:S05]  /*5ce0*/  @!P6 BRA `(.L_x_18) ;  /* 0xfffffffc00f8e947 */ /* 0x002fea000383ffff */
[----:B------:R-:W-:Y:S05]  /*5cf0*/  BRA `(.L_x_26) ;  /* 0xffffffdc00347947 */ /* 0x000fea000383ffff */
.L_x_21:
[----:B------:R-:W0:Y:S02]  /*5d00*/  SYNCS.PHASECHK.TRANS64.TRYWAIT P0, [UR28], R3 ;  /* 0x00000003ff0075a7 */ /* 0x000e24000800111c */
[----:B0-----:R-:W-:Y:S05]  /*5d10*/  @!P0 BRA `(.L_x_21) ;  /* 0xfffffffc00f88947 */ /* 0x001fea000383ffff */
[----:B------:R-:W-:Y:S05]  /*5d20*/  BRA `(.L_x_27) ;  /* 0xfffffff000147947 */ /* 0x000fea000383ffff */
        .weak           $__internal_0_$__cuda_sm10x_tcgen05_guardrail_trap_col_being_dealloced_not_returned_by_alloc
        .type           $__internal_0_$__cuda_sm10x_tcgen05_guardrail_trap_col_being_dealloced_not_returned_by_alloc,@function
        .size           $__internal_0_$__cuda_sm10x_tcgen05_guardrail_trap_col_being_dealloced_not_returned_by_alloc,($__internal_1_$__cuda_sm10x_tcgen05_guardrail_trap_phase_invalid_during_alloc - $__internal_0_$__cuda_sm10x_tcgen05_guardrail_trap_col_being_dealloced_not_returned_by_alloc)
$__internal_0_$__cuda_sm10x_tcgen05_guardrail_trap_col_being_dealloced_not_returned_by_alloc:
[----:B------:R-:W-:Y:S05]  /*5d30*/  BPT.TRAP 0x1 ;  /* 0x000000040000795c */ /* 0x000fea0000300000 */
[----:B------:R-:W-:-:S04]  /*5d40*/  IMAD.MOV.U32 R3, RZ, RZ, 0x0 ;  /* 0x00000000ff037424 */ /* 0x000fc800078e00ff */
[----:B------:R-:W-:Y:S05]  /*5d50*/  RET.REL.NODEC R2 `(attn_fwd) ;  /* 0xffffffa002a87950 */ /* 0x000fea0003c3ffff */
        .weak           $__internal_1_$__cuda_sm10x_tcgen05_guardrail_trap_phase_invalid_during_alloc
        .type           $__internal_1_$__cuda_sm10x_tcgen05_guardrail_trap_phase_invalid_during_alloc,@function
        .size           $__internal_1_$__cuda_sm10x_tcgen05_guardrail_trap_phase_invalid_during_alloc,($__internal_2_$__cuda_sm10x_tcgen05_guardrail_trap_unallocated_columns_being_dealloced - $__internal_1_$__cuda_sm10x_tcgen05_guardrail_trap_phase_invalid_during_alloc)
$__internal_1_$__cuda_sm10x_tcgen05_guardrail_trap_phase_invalid_during_alloc:
[----:B------:R-:W-:Y:S05]  /*5d60*/  BPT.TRAP 0x1 ;  /* 0x000000040000795c */ /* 0x000fea0000300000 */
[----:B------:R-:W-:-:S04]  /*5d70*/  IMAD.MOV.U32 R5, RZ, RZ, 0x0 ;  /* 0x00000000ff057424 */ /* 0x000fc800078e00ff */
[----:B------:R-:W-:Y:S05]  /*5d80*/  RET.REL.NODEC R4 `(attn_fwd) ;  /* 0xffffffa0049c7950 */ /* 0x000fea0003c3ffff */
        .weak           $__internal_2_$__cuda_sm10x_tcgen05_guardrail_trap_unallocated_columns_being_dealloced
        .type           $__internal_2_$__cuda_sm10x_tcgen05_guardrail_trap_unallocated_columns_being_dealloced,@function
        .size           $__internal_2_$__cuda_sm10x_tcgen05_guardrail_trap_unallocated_columns_being_dealloced,(.L_x_31 - $__internal_2_$__cuda_sm10x_tcgen05_guardrail_trap_unallocated_columns_being_dealloced)
$__internal_2_$__cuda_sm10x_tcgen05_guardrail_trap_unallocated_columns_being_dealloced:
[----:B------:R-:W-:Y:S05]  /*5d90*/  BPT.TRAP 0x1 ;  /* 0x000000040000795c */ /* 0x000fea0000300000 */
[----:B------:R-:W-:-:S04]  /*5da0*/  IMAD.MOV.U32 R3, RZ, RZ, 0x0 ;  /* 0x00000000ff037424 */ /* 0x000fc800078e00ff */
[----:B------:R-:W-:Y:S05]  /*5db0*/  RET.REL.NODEC R2 `(attn_fwd) ;  /* 0xffffffa002907950 */ /* 0x000fea0003c3ffff */
.L_x_28:
[----:B------:R-:W-:-:S00]  /*5dc0*/  BRA `(.L_x_28) ;  /* 0xfffffffc00fc7947 */ /* 0x000fc0000383ffff */
[----:B------:R-:W-:-:S00]  /*5dd0*/  NOP ;  /* 0x0000000000007918 */ /* 0x000fc00000000000 */
        /* <DEDUP_REMOVED lines=10> */
.L_x_31:


//--------------------- .nv.global.init           --------------------------
	.section	.nv.global.init,"aw",@progbits
.nv.global.init:
	.type		_$_str,@object
	.size		_$_str,(.L_3 - _$_str)
_$_str:
        /*0000*/ 	.byte	0x5f, 0x5f, 0x43, 0x55, 0x44, 0x41, 0x5f, 0x46, 0x54, 0x5a, 0x00
.L_3:


//--------------------- .nv.shared.attn_fwd       --------------------------
	.section	.nv.shared.attn_fwd,"aw",@nobits
	.sectionflags	@""
	.align	16
	.zero		1024


//--------------------- .nv.shared.reserved.0     --------------------------
	.section	.nv.shared.reserved.0,"aw",@nobits
	.align	8
	.weak		__nv_reservedSMEM_offset_0_alias
	.size		__nv_reservedSMEM_offset_0_alias, 0, 64
	.other		__nv_reservedSMEM_offset_0_alias,@"STO_CUDA_RESERVED_SHARED STV_DEFAULT"
__nv_reservedSMEM_offset_0_alias:
	.zero		0
.nv.shared.reserved.0:
	.zero		64
	.weak		__nv_reservedSMEM_allocation_phase
	.type		__nv_reservedSMEM_allocation_phase,@object
	.size		__nv_reservedSMEM_allocation_phase,(.L_0 - __nv_reservedSMEM_allocation_phase)
__nv_reservedSMEM_allocation_phase:
	.zero		1
.L_0:
	.zero		7
	.weak		__nv_reservedSMEM_devtool_atexit_pc
	.type		__nv_reservedSMEM_devtool_atexit_pc,@object
	.size		__nv_reservedSMEM_devtool_atexit_pc,(__nv_reservedSMEM_allocation_mask - __nv_reservedSMEM_devtool_atexit_pc)
__nv_reservedSMEM_devtool_atexit_pc:
	.zero		8
	.weak		__nv_reservedSMEM_allocation_mask
	.type		__nv_reservedSMEM_allocation_mask,@object
	.size		__nv_reservedSMEM_allocation_mask,(.L_2 - __nv_reservedSMEM_allocation_mask)
__nv_reservedSMEM_allocation_mask:
	.zero		4
.L_2:


//--------------------- .nv.constant0.attn_fwd    --------------------------
	.section	.nv.constant0.attn_fwd,"a",@progbits
	.sectionflags	@""
	.align	4
.nv.constant0.attn_fwd:
	.zero		1032


//--------------------- SYMBOLS --------------------------

	.type		.nv.reservedSmem.offset0,@object
	.size		.nv.reservedSmem.offset0,0x4
	.type		.nv.reservedSmem.cap,@object
	.size		.nv.reservedSmem.cap,0x4
